	.target	sm_100a

	.elftype	@"ET_EXEC"


//--------------------- .note.nv.tkinfo           --------------------------
	.section	.note.nv.tkinfo,"",@"SHT_NOTE"
	.sectionflags	@"SHF_NOTE_NV_TKINFO"
	.tkinfo
        /*0018*/ 	.word	0x00000002
        /*0030*/ 	.string	""
        /*0030*/ 	.string	"ptxas"
        /*0030*/ 	.string	"Cuda compilation tools, release 13.0, V13.0.88"
        /*0030*/ 	.string	"Build cuda_13.0.r13.0/compiler.36424714_0"
        /*0030*/ 	.string	"-arch sm_100a -m 64 "



//--------------------- .note.nv.cuinfo           --------------------------
	.section	.note.nv.cuinfo,"",@"SHT_NOTE"
	.sectionflags	@"SHF_NOTE_NV_CUINFO"
        /*0018*/ 	.short	0x0002
        /*001a*/ 	.short	0x0064
        /*001c*/ 	.short	0x0082
	.zero		2


//--------------------- .nv.info                  --------------------------
	.section	.nv.info,"",@"SHT_CUDA_INFO"
	.align	4


	//----- nvinfo : EIATTR_REGCOUNT
	.align		4
        /*0000*/ 	.byte	0x04, 0x2f
        /*0002*/ 	.short	(.L_19 - .L_18)
	.align		4
.L_18:
        /*0004*/ 	.word	index@(_ZN7cutlass13device_kernelINS_4gemm6kernel13GemmUniversalIN4cute5tupleIJiiiiEEENS1_10collective13CollectiveMmaINS1_35MainloopSm100TmaUmmaWarpSpecializedILi8ELi2ELi4ENS5_IJNS4_1CILi1EEESB_SB_EEEEENS5_IJNSA_ILi128EEENSA_ILi64EEESF_EEENS_10bfloat16_tENS5_IJlSB_lEEESH_SI_NS4_8TiledMMAINS4_8MMA_AtomIJNS4_20SM100_MMA_F16BF16_SSISH_SH_fLi128ELi64ELNS4_4UMMA5MajorE0ELSN_0ELNSM_7ScaleInE0ELSO_0EEEEEENS4_6LayoutISC_NS5_IJNSA_ILi0EEESS_SS_EEEEENS5_IJNS4_10UnderscoreESV_SV_EEEEENS4_13SM90_TMA_LOADENS4_14ComposedLayoutINS4_7SwizzleILi3ELi4ELi3EEENS4_18smem_ptr_flag_bitsILi16EEENSR_INS5_IJNSA_ILi8EEESF_EEENS5_IJSF_SB_EEEEEEEvNS4_8identityESY_S18_vS19_EENS_8epilogue10collective18CollectiveEpilogueINS1B_23Sm100TmaWarpSpecializedILi3ELi2ELi32ELb1ELb0EEEJSG_NS5_IJNSR_ISE_SB_EENSR_INSA_ILi32EEESB_EEEEESH_SI_SH_SI_NS1B_6fusion15FusionCallbacksIS1F_NS1K_13LinCombEltActINS1B_6thread4SiLuESH_fSH_fLNS_15FloatRoundStyleE2EEESG_S1J_JEEENS4_5SM1004TMEM4LOAD26SM100_TMEM_LOAD_32dp32b32xESY_NSZ_INS10_ILi2ELi4ELi3EEES13_NSR_INS5_IJS14_S1H_EEENS5_IJS1H_SB_EEEEEEENS4_39AutoVectorizingCopyWithAssumedAlignmentILi128EEENS4_14SM90_TMA_STOREES20_S22_S22_EEEvvEEEEvNT_6ParamsE)
        /*0008*/ 	.word	0x000000a5


	//----- nvinfo : EIATTR_FRAME_SIZE
	.align		4
.L_19:
        /*000c*/ 	.byte	0x04, 0x11
        /*000e*/ 	.short	(.L_21 - .L_20)
	.align		4
.L_20:
        /*0010*/ 	.word	index@($__internal_3_$__cuda_sm20_rcp_rn_f32_slowpath)
        /*0014*/ 	.word	0x00000000


	//----- nvinfo : EIATTR_FRAME_SIZE
	.align		4
.L_21:
        /*0018*/ 	.byte	0x04, 0x11
        /*001a*/ 	.short	(.L_23 - .L_22)
	.align		4
.L_22:
        /*001c*/ 	.word	index@($__internal_2_$__cuda_sm10x_tcgen05_guardrail_trap_unallocated_columns_being_dealloced)
        /*0020*/ 	.word	0x00000000


	//----- nvinfo : EIATTR_FRAME_SIZE
	.align		4
.L_23:
        /*0024*/ 	.byte	0x04, 0x11
        /*0026*/ 	.short	(.L_25 - .L_24)
	.align		4
.L_24:
        /*0028*/ 	.word	index@($__internal_1_$__cuda_sm10x_tcgen05_guardrail_trap_phase_invalid_during_alloc)
        /*002c*/ 	.word	0x00000000


	//----- nvinfo : EIATTR_FRAME_SIZE
	.align		4
.L_25:
        /*0030*/ 	.byte	0x04, 0x11
        /*0032*/ 	.short	(.L_27 - .L_26)
	.align		4
.L_26:
        /*0034*/ 	.word	index@($__internal_0_$__cuda_sm10x_tcgen05_guardrail_trap_col_being_dealloced_not_returned_by_alloc)
        /*0038*/ 	.word	0x00000000


	//----- nvinfo : EIATTR_FRAME_SIZE
	.align		4
.L_27:
        /*003c*/ 	.byte	0x04, 0x11
        /*003e*/ 	.short	(.L_29 - .L_28)
	.align		4
.L_28:
        /*0040*/ 	.word	index@(_ZN7cutlass13device_kernelINS_4gemm6kernel13GemmUniversalIN4cute5tupleIJiiiiEEENS1_10collective13CollectiveMmaINS1_35MainloopSm100TmaUmmaWarpSpecializedILi8ELi2ELi4ENS5_IJNS4_1CILi1EEESB_SB_EEEEENS5_IJNSA_ILi128EEENSA_ILi64EEESF_EEENS_10bfloat16_tENS5_IJlSB_lEEESH_SI_NS4_8TiledMMAINS4_8MMA_AtomIJNS4_20SM100_MMA_F16BF16_SSISH_SH_fLi128ELi64ELNS4_4UMMA5MajorE0ELSN_0ELNSM_7ScaleInE0ELSO_0EEEEEENS4_6LayoutISC_NS5_IJNSA_ILi0EEESS_SS_EEEEENS5_IJNS4_10UnderscoreESV_SV_EEEEENS4_13SM90_TMA_LOADENS4_14ComposedLayoutINS4_7SwizzleILi3ELi4ELi3EEENS4_18smem_ptr_flag_bitsILi16EEENSR_INS5_IJNSA_ILi8EEESF_EEENS5_IJSF_SB_EEEEEEEvNS4_8identityESY_S18_vS19_EENS_8epilogue10collective18CollectiveEpilogueINS1B_23Sm100TmaWarpSpecializedILi3ELi2ELi32ELb1ELb0EEEJSG_NS5_IJNSR_ISE_SB_EENSR_INSA_ILi32EEESB_EEEEESH_SI_SH_SI_NS1B_6fusion15FusionCallbacksIS1F_NS1K_13LinCombEltActINS1B_6thread4SiLuESH_fSH_fLNS_15FloatRoundStyleE2EEESG_S1J_JEEENS4_5SM1004TMEM4LOAD26SM100_TMEM_LOAD_32dp32b32xESY_NSZ_INS10_ILi2ELi4ELi3EEES13_NSR_INS5_IJS14_S1H_EEENS5_IJS1H_SB_EEEEEEENS4_39AutoVectorizingCopyWithAssumedAlignmentILi128EEENS4_14SM90_TMA_STOREES20_S22_S22_EEEvvEEEEvNT_6ParamsE)
        /*0044*/ 	.word	0x00000000


	//----- nvinfo : EIATTR_MIN_STACK_SIZE
	.align		4
.L_29:
        /*0048*/ 	.byte	0x04, 0x12
        /*004a*/ 	.short	(.L_31 - .L_30)
	.align		4
.L_30:
        /*004c*/ 	.word	index@(_ZN7cutlass13device_kernelINS_4gemm6kernel13GemmUniversalIN4cute5tupleIJiiiiEEENS1_10collective13CollectiveMmaINS1_35MainloopSm100TmaUmmaWarpSpecializedILi8ELi2ELi4ENS5_IJNS4_1CILi1EEESB_SB_EEEEENS5_IJNSA_ILi128EEENSA_ILi64EEESF_EEENS_10bfloat16_tENS5_IJlSB_lEEESH_SI_NS4_8TiledMMAINS4_8MMA_AtomIJNS4_20SM100_MMA_F16BF16_SSISH_SH_fLi128ELi64ELNS4_4UMMA5MajorE0ELSN_0ELNSM_7ScaleInE0ELSO_0EEEEEENS4_6LayoutISC_NS5_IJNSA_ILi0EEESS_SS_EEEEENS5_IJNS4_10UnderscoreESV_SV_EEEEENS4_13SM90_TMA_LOADENS4_14ComposedLayoutINS4_7SwizzleILi3ELi4ELi3EEENS4_18smem_ptr_flag_bitsILi16EEENSR_INS5_IJNSA_ILi8EEESF_EEENS5_IJSF_SB_EEEEEEEvNS4_8identityESY_S18_vS19_EENS_8epilogue10collective18CollectiveEpilogueINS1B_23Sm100TmaWarpSpecializedILi3ELi2ELi32ELb1ELb0EEEJSG_NS5_IJNSR_ISE_SB_EENSR_INSA_ILi32EEESB_EEEEESH_SI_SH_SI_NS1B_6fusion15FusionCallbacksIS1F_NS1K_13LinCombEltActINS1B_6thread4SiLuESH_fSH_fLNS_15FloatRoundStyleE2EEESG_S1J_JEEENS4_5SM1004TMEM4LOAD26SM100_TMEM_LOAD_32dp32b32xESY_NSZ_INS10_ILi2ELi4ELi3EEES13_NSR_INS5_IJS14_S1H_EEENS5_IJS1H_SB_EEEEEEENS4_39AutoVectorizingCopyWithAssumedAlignmentILi128EEENS4_14SM90_TMA_STOREES20_S22_S22_EEEvvEEEEvNT_6ParamsE)
        /*0050*/ 	.word	0x00000000
.L_31:


//--------------------- .nv.compat                --------------------------
	.section	.nv.compat,"",@"SHT_CUDA_COMPAT_INFO"
	.align	4
        /*0000*/ 	.byte	0x02, 0x09, 0x01, 0x00, 0x02, 0x02, 0x02, 0x00, 0x02, 0x05, 0x05, 0x00, 0x03, 0x07, 0x01, 0x01
        /*0010*/ 	.byte	0x02, 0x03, 0x01, 0x00, 0x02, 0x06, 0x01, 0x00, 0x04, 0x0b, 0x08, 0x00, 0x09, 0x00, 0x00, 0x00
        /*0020*/ 	.byte	0x00, 0x00, 0x00, 0x00


//--------------------- .nv.info._ZN7cutlass13device_kernelINS_4gemm6kernel13GemmUniversalIN4cute5tupleIJiiiiEEENS1_10collective13CollectiveMmaINS1_35MainloopSm100TmaUmmaWarpSpecializedILi8ELi2ELi4ENS5_IJNS4_1CILi1EEESB_SB_EEEEENS5_IJNSA_ILi128EEENSA_ILi64EEESF_EEENS_10bfloat16_tENS5_IJlSB_lEEESH_SI_NS4_8TiledMMAINS4_8MMA_AtomIJNS4_20SM100_MMA_F16BF16_SSISH_SH_fLi128ELi64ELNS4_4UMMA5MajorE0ELSN_0ELNSM_7ScaleInE0ELSO_0EEEEEENS4_6LayoutISC_NS5_IJNSA_ILi0EEESS_SS_EEEEENS5_IJNS4_10UnderscoreESV_SV_EEEEENS4_13SM90_TMA_LOADENS4_14ComposedLayoutINS4_7SwizzleILi3ELi4ELi3EEENS4_18smem_ptr_flag_bitsILi16EEENSR_INS5_IJNSA_ILi8EEESF_EEENS5_IJSF_SB_EEEEEEEvNS4_8identityESY_S18_vS19_EENS_8epilogue10collective18CollectiveEpilogueINS1B_23Sm100TmaWarpSpecializedILi3ELi2ELi32ELb1ELb0EEEJSG_NS5_IJNSR_ISE_SB_EENSR_INSA_ILi32EEESB_EEEEESH_SI_SH_SI_NS1B_6fusion15FusionCallbacksIS1F_NS1K_13LinCombEltActINS1B_6thread4SiLuESH_fSH_fLNS_15FloatRoundStyleE2EEESG_S1J_JEEENS4_5SM1004TMEM4LOAD26SM100_TMEM_LOAD_32dp32b32xESY_NSZ_INS10_ILi2ELi4ELi3EEES13_NSR_INS5_IJS14_S1H_EEENS5_IJS1H_SB_EEEEEEENS4_39AutoVectorizingCopyWithAssumedAlignmentILi128EEENS4_14SM90_TMA_STOREES20_S22_S22_EEEvvEEEEvNT_6ParamsE --------------------------
	.section	.nv.info._ZN7cutlass13device_kernelINS_4gemm6kernel13GemmUniversalIN4cute5tupleIJiiiiEEENS1_10collective13CollectiveMmaINS1_35MainloopSm100TmaUmmaWarpSpecializedILi8ELi2ELi4ENS5_IJNS4_1CILi1EEESB_SB_EEEEENS5_IJNSA_ILi128EEENSA_ILi64EEESF_EEENS_10bfloat16_tENS5_IJlSB_lEEESH_SI_NS4_8TiledMMAINS4_8MMA_AtomIJNS4_20SM100_MMA_F16BF16_SSISH_SH_fLi128ELi64ELNS4_4UMMA5MajorE0ELSN_0ELNSM_7ScaleInE0ELSO_0EEEEEENS4_6LayoutISC_NS5_IJNSA_ILi0EEESS_SS_EEEEENS5_IJNS4_10UnderscoreESV_SV_EEEEENS4_13SM90_TMA_LOADENS4_14ComposedLayoutINS4_7SwizzleILi3ELi4ELi3EEENS4_18smem_ptr_flag_bitsILi16EEENSR_INS5_IJNSA_ILi8EEESF_EEENS5_IJSF_SB_EEEEEEEvNS4_8identityESY_S18_vS19_EENS_8epilogue10collective18CollectiveEpilogueINS1B_23Sm100TmaWarpSpecializedILi3ELi2ELi32ELb1ELb0EEEJSG_NS5_IJNSR_ISE_SB_EENSR_INSA_ILi32EEESB_EEEEESH_SI_SH_SI_NS1B_6fusion15FusionCallbacksIS1F_NS1K_13LinCombEltActINS1B_6thread4SiLuESH_fSH_fLNS_15FloatRoundStyleE2EEESG_S1J_JEEENS4_5SM1004TMEM4LOAD26SM100_TMEM_LOAD_32dp32b32xESY_NSZ_INS10_ILi2ELi4ELi3EEES13_NSR_INS5_IJS14_S1H_EEENS5_IJS1H_SB_EEEEEEENS4_39AutoVectorizingCopyWithAssumedAlignmentILi128EEENS4_14SM90_TMA_STOREES20_S22_S22_EEEvvEEEEvNT_6ParamsE,"",@"SHT_CUDA_INFO"
	.sectionflags	@""
	.align	4


	//----- nvinfo : EIATTR_CUDA_API_VERSION
	.align		4
        /*0000*/ 	.byte	0x04, 0x37
        /*0002*/ 	.short	(.L_33 - .L_32)
.L_32:
        /*0004*/ 	.word	0x00000082


	//----- nvinfo : EIATTR_KPARAM_INFO
	.align		4
.L_33:
        /*0008*/ 	.byte	0x04, 0x17
        /*000a*/ 	.short	(.L_35 - .L_34)
.L_34:
        /*000c*/ 	.word	0x00000000
        /*0010*/ 	.short	0x0000
        /*0012*/ 	.short	0x0000
        /*0014*/ 	.byte	0x00, 0xf0, 0x01, 0x20


	//----- nvinfo : EIATTR_AT_ENTRY_FRAGMENTS
	.align		4
.L_35:
        /*0018*/ 	.byte	0x04, 0x4f
        /*001a*/ 	.short	(.L_37 - .L_36)


	//   ....[0]....
.L_36:
        /*001c*/ 	.word	0x00000006


	//----- nvinfo : EIATTR_RESERVED_SMEM_USED
	.align		4
.L_37:
        /*0020*/ 	.byte	0x01, 0x41
	.zero		2


	//----- nvinfo : EIATTR_SPARSE_MMA_MASK
	.align		4
        /*0024*/ 	.byte	0x03, 0x50
        /*0026*/ 	.short	0x0000


	//----- nvinfo : EIATTR_TCGEN05_1CTA_USED
	.align		4
        /*0028*/ 	.byte	0x01, 0x51
	.zero		2


	//----- nvinfo : EIATTR_MAXREG_COUNT
	.align		4
        /*002c*/ 	.byte	0x03, 0x1b
        /*002e*/ 	.short	0x00ff


	//----- nvinfo : EIATTR_NUM_BARRIERS
	.align		4
        /*0030*/ 	.byte	0x02, 0x4c
        /*0032*/ 	.byte	0x07
	.zero		1


	//----- nvinfo : EIATTR_EXTERNS
	.align		4
        /*0034*/ 	.byte	0x04, 0x0f
        /*0036*/ 	.short	(.L_39 - .L_38)


	//   ....[0]....
	.align		4
.L_38:
        /*0038*/ 	.word	index@(__assertfail)


	//----- nvinfo : EIATTR_MERCURY_ISA_VERSION
	.align		4
.L_39:
        /*003c*/ 	.byte	0x03, 0x5f
        /*003e*/ 	.short	0x0101


	//----- nvinfo : EIATTR_INT_WARP_WIDE_INSTR_OFFSETS
	.align		4
        /*0040*/ 	.byte	0x04, 0x31
        /*0042*/ 	.short	(.L_41 - .L_40)


	//   ....[0]....
.L_40:
        /*0044*/ 	.word	0x00001e00


	//   ....[1]....
        /*0048*/ 	.word	0x00003a80


	//   ....[2]....
        /*004c*/ 	.word	0x00003ab0


	//   ....[3]....
        /*0050*/ 	.word	0x00003b00


	//   ....[4]....
        /*0054*/ 	.word	0x000043f0


	//   ....[5]....
        /*0058*/ 	.word	0x00004410


	//   ....[6]....
        /*005c*/ 	.word	0x000046e0


	//   ....[7]....
        /*0060*/ 	.word	0x00004810


	//----- nvinfo : EIATTR_COOP_GROUP_MASK_REGIDS
	.align		4
.L_41:
        /*0064*/ 	.byte	0x04, 0x29
        /*0066*/ 	.short	(.L_43 - .L_42)


	//   ....[0]....
.L_42:
        /*0068*/ 	.word	0xffffffff


	//   ....[1]....
        /*006c*/ 	.word	0xffffffff


	//   ....[2]....
        /*0070*/ 	.word	0xffffffff


	//   ....[3]....
        /*0074*/ 	.word	0xffffffff


	//   ....[4]....
        /*0078*/ 	.word	0xffffffff


	//   ....[5]....
        /*007c*/ 	.word	0xffffffff


	//   ....[6]....
        /*0080*/ 	.word	0xffffffff


	//   ....[7]....
        /*0084*/ 	.word	0xffffffff


	//   ....[8]....
        /*0088*/ 	.word	0xffffffff


	//   ....[9]....
        /*008c*/ 	.word	0xffffffff


	//   ....[10]....
        /*0090*/ 	.word	0xffffffff


	//   ....[11]....
        /*0094*/ 	.word	0xffffffff


	//   ....[12]....
        /*0098*/ 	.word	0xffffffff


	//----- nvinfo : EIATTR_COOP_GROUP_INSTR_OFFSETS
	.align		4
.L_43:
        /*009c*/ 	.byte	0x04, 0x28
        /*009e*/ 	.short	(.L_45 - .L_44)


	//   ....[0]....
.L_44:
        /*00a0*/ 	.word	0x00000090


	//   ....[1]....
        /*00a4*/ 	.word	0x000004a0


	//   ....[2]....
        /*00a8*/ 	.word	0x00000690


	//   ....[3]....
        /*00ac*/ 	.word	0x00000810


	//   ....[4]....
        /*00b0*/ 	.word	0x00000910


	//   ....[5]....
        /*00b4*/ 	.word	0x00000a80


	//   ....[6]....
        /*00b8*/ 	.word	0x00000c20


	//   ....[7]....
        /*00bc*/ 	.word	0x00001ce0


	//   ....[8]....
        /*00c0*/ 	.word	0x00002d00


	//   ....[9]....
        /*00c4*/ 	.word	0x00002f10


	//   ....[10]....
        /*00c8*/ 	.word	0x00002f40


	//   ....[11]....
        /*00cc*/ 	.word	0x00003970


	//   ....[12]....
        /*00d0*/ 	.word	0x00003ba0


	//----- nvinfo : EIATTR_VRC_CTA_INIT_COUNT
	.align		4
.L_45:
        /*00d4*/ 	.byte	0x02, 0x4a
        /*00d6*/ 	.byte	0x80
	.zero		1


	//----- nvinfo : EIATTR_SYSCALL_OFFSETS
	.align		4
        /*00d8*/ 	.byte	0x04, 0x46
        /*00da*/ 	.short	(.L_47 - .L_46)


	//   ....[0]....
.L_46:
        /*00dc*/ 	.word	0x00005350


	//   ....[1]....
        /*00e0*/ 	.word	0x00005440


	//   ....[2]....
        /*00e4*/ 	.word	0x00005e40


	//----- nvinfo : EIATTR_MBARRIER_INSTR_OFFSETS
	.align		4
.L_47:
        /*00e8*/ 	.byte	0x04, 0x39
        /*00ea*/ 	.short	(.L_49 - .L_48)


	//   ....[0]....
.L_48:
        /*00ec*/ 	.word	0x00000580
        /*00f0*/ 	.word	0x000000ff
        /*00f4*/ 	.word	0x00000000
        /*00f8*/ 	.short	0x0100
        /*00fa*/ 	.byte	0x06
	.zero		1


	//   ....[1]....
        /*00fc*/ 	.word	0x00000590
        /*0100*/ 	.word	0x000000ff
        /*0104*/ 	.word	0x00000040
        /*0108*/ 	.short	0x0100
        /*010a*/ 	.byte	0x06
	.zero		1


	//   ....[2]....
        /*010c*/ 	.word	0x000005a0
        /*0110*/ 	.word	0x000000ff
        /*0114*/ 	.word	0x00000008
        /*0118*/ 	.short	0x0100
        /*011a*/ 	.byte	0x06
	.zero		1


	//   ....[3]....
        /*011c*/ 	.word	0x000005b0
        /*0120*/ 	.word	0x000000ff
        /*0124*/ 	.word	0x00000048
        /*0128*/ 	.short	0x0100
        /*012a*/ 	.byte	0x06
	.zero		1


	//   ....[4]....
        /*012c*/ 	.word	0x000005c0
        /*0130*/ 	.word	0x000000ff
        /*0134*/ 	.word	0x00000010
        /*0138*/ 	.short	0x0100
        /*013a*/ 	.byte	0x06
	.zero		1


	//   ....[5]....
        /*013c*/ 	.word	0x000005d0
        /*0140*/ 	.word	0x000000ff
        /*0144*/ 	.word	0x00000050
        /*0148*/ 	.short	0x0100
        /*014a*/ 	.byte	0x06
	.zero		1


	//   ....[6]....
        /*014c*/ 	.word	0x000005e0
        /*0150*/ 	.word	0x000000ff
        /*0154*/ 	.word	0x00000018
        /*0158*/ 	.short	0x0100
        /*015a*/ 	.byte	0x06
	.zero		1


	//   ....[7]....
        /*015c*/ 	.word	0x000005f0
        /*0160*/ 	.word	0x000000ff
        /*0164*/ 	.word	0x00000058
        /*0168*/ 	.short	0x0100
        /*016a*/ 	.byte	0x06
	.zero		1


	//   ....[8]....
        /*016c*/ 	.word	0x00000600
        /*0170*/ 	.word	0x000000ff
        /*0174*/ 	.word	0x00000020
        /*0178*/ 	.short	0x0100
        /*017a*/ 	.byte	0x06
	.zero		1


	//   ....[9]....
        /*017c*/ 	.word	0x00000610
        /*0180*/ 	.word	0x000000ff
        /*0184*/ 	.word	0x00000060
        /*0188*/ 	.short	0x0100
        /*018a*/ 	.byte	0x06
	.zero		1


	//   ....[10]....
        /*018c*/ 	.word	0x00000620
        /*0190*/ 	.word	0x000000ff
        /*0194*/ 	.word	0x00000028
        /*0198*/ 	.short	0x0100
        /*019a*/ 	.byte	0x06
	.zero		1


	//   ....[11]....
        /*019c*/ 	.word	0x00000630
        /*01a0*/ 	.word	0x000000ff
        /*01a4*/ 	.word	0x00000068
        /*01a8*/ 	.short	0x0100
        /*01aa*/ 	.byte	0x06
	.zero		1


	//   ....[12]....
        /*01ac*/ 	.word	0x00000640
        /*01b0*/ 	.word	0x000000ff
        /*01b4*/ 	.word	0x00000030
        /*01b8*/ 	.short	0x0100
        /*01ba*/ 	.byte	0x06
	.zero		1


	//   ....[13]....
        /*01bc*/ 	.word	0x00000650
        /*01c0*/ 	.word	0x000000ff
        /*01c4*/ 	.word	0x00000070
        /*01c8*/ 	.short	0x0100
        /*01ca*/ 	.byte	0x06
	.zero		1


	//   ....[14]....
        /*01cc*/ 	.word	0x00000660
        /*01d0*/ 	.word	0x000000ff
        /*01d4*/ 	.word	0x00000038
        /*01d8*/ 	.short	0x0100
        /*01da*/ 	.byte	0x06
	.zero		1


	//   ....[15]....
        /*01dc*/ 	.word	0x00000670
        /*01e0*/ 	.word	0x000000ff
        /*01e4*/ 	.word	0x00000078
        /*01e8*/ 	.short	0x0100
        /*01ea*/ 	.byte	0x06
	.zero		1


	//   ....[16]....
        /*01ec*/ 	.word	0x000007a0
        /*01f0*/ 	.word	0x000000ff
        /*01f4*/ 	.word	0x00000080
        /*01f8*/ 	.short	0x0100
        /*01fa*/ 	.byte	0x07
	.zero		1


	//   ....[17]....
        /*01fc*/ 	.word	0x000007b0
        /*0200*/ 	.word	0x000000ff
        /*0204*/ 	.word	0x00000098
        /*0208*/ 	.short	0x0100
        /*020a*/ 	.byte	0x07
	.zero		1


	//   ....[18]....
        /*020c*/ 	.word	0x000007c0
        /*0210*/ 	.word	0x000000ff
        /*0214*/ 	.word	0x00000088
        /*0218*/ 	.short	0x0100
        /*021a*/ 	.byte	0x07
	.zero		1


	//   ....[19]....
        /*021c*/ 	.word	0x000007d0
        /*0220*/ 	.word	0x000000ff
        /*0224*/ 	.word	0x000000a0
        /*0228*/ 	.short	0x0100
        /*022a*/ 	.byte	0x07
	.zero		1


	//   ....[20]....
        /*022c*/ 	.word	0x000007e0
        /*0230*/ 	.word	0x000000ff
        /*0234*/ 	.word	0x00000090
        /*0238*/ 	.short	0x0100
        /*023a*/ 	.byte	0x07
	.zero		1


	//   ....[21]....
        /*023c*/ 	.word	0x000007f0
        /*0240*/ 	.word	0x000000ff
        /*0244*/ 	.word	0x000000a8
        /*0248*/ 	.short	0x0100
        /*024a*/ 	.byte	0x07
	.zero		1


	//   ....[22]....
        /*024c*/ 	.word	0x000008e0
        /*0250*/ 	.word	0x000000ff
        /*0254*/ 	.word	0x000000b0
        /*0258*/ 	.short	0x0100
        /*025a*/ 	.byte	0x06
	.zero		1


	//   ....[23]....
        /*025c*/ 	.word	0x000008f0
        /*0260*/ 	.word	0x000000ff
        /*0264*/ 	.word	0x000000b8
        /*0268*/ 	.short	0x0100
        /*026a*/ 	.byte	0x06
	.zero		1


	//   ....[24]....
        /*026c*/ 	.word	0x00000a30
        /*0270*/ 	.word	0x000000ff
        /*0274*/ 	.word	0x000000c0
        /*0278*/ 	.short	0x0100
        /*027a*/ 	.byte	0x06
	.zero		1


	//   ....[25]....
        /*027c*/ 	.word	0x00000a40
        /*0280*/ 	.word	0x000000ff
        /*0284*/ 	.word	0x000000d0
        /*0288*/ 	.short	0x0100
        /*028a*/ 	.byte	0x06
	.zero		1


	//   ....[26]....
        /*028c*/ 	.word	0x00000a50
        /*0290*/ 	.word	0x000000ff
        /*0294*/ 	.word	0x000000c8
        /*0298*/ 	.short	0x0100
        /*029a*/ 	.byte	0x06
	.zero		1


	//   ....[27]....
        /*029c*/ 	.word	0x00000a60
        /*02a0*/ 	.word	0x000000ff
        /*02a4*/ 	.word	0x000000d8
        /*02a8*/ 	.short	0x0100
        /*02aa*/ 	.byte	0x06
	.zero		1


	//   ....[28]....
        /*02ac*/ 	.word	0x00000b90
        /*02b0*/ 	.word	0x000000ff
        /*02b4*/ 	.word	0x000000e0
        /*02b8*/ 	.short	0x0100
        /*02ba*/ 	.byte	0x07
	.zero		1


	//   ....[29]....
        /*02bc*/ 	.word	0x00000ba0
        /*02c0*/ 	.word	0x000000ff
        /*02c4*/ 	.word	0x00000100
        /*02c8*/ 	.short	0x0100
        /*02ca*/ 	.byte	0x07
	.zero		1


	//   ....[30]....
        /*02cc*/ 	.word	0x00000bb0
        /*02d0*/ 	.word	0x000000ff
        /*02d4*/ 	.word	0x000000e8
        /*02d8*/ 	.short	0x0100
        /*02da*/ 	.byte	0x07
	.zero		1


	//   ....[31]....
        /*02dc*/ 	.word	0x00000bc0
        /*02e0*/ 	.word	0x000000ff
        /*02e4*/ 	.word	0x00000108
        /*02e8*/ 	.short	0x0100
        /*02ea*/ 	.byte	0x07
	.zero		1


	//   ....[32]....
        /*02ec*/ 	.word	0x00000bd0
        /*02f0*/ 	.word	0x000000ff
        /*02f4*/ 	.word	0x000000f0
        /*02f8*/ 	.short	0x0100
        /*02fa*/ 	.byte	0x07
	.zero		1


	//   ....[33]....
        /*02fc*/ 	.word	0x00000be0
        /*0300*/ 	.word	0x000000ff
        /*0304*/ 	.word	0x00000110
        /*0308*/ 	.short	0x0100
        /*030a*/ 	.byte	0x07
	.zero		1


	//   ....[34]....
        /*030c*/ 	.word	0x00000bf0
        /*0310*/ 	.word	0x000000ff
        /*0314*/ 	.word	0x000000f8
        /*0318*/ 	.short	0x0100
        /*031a*/ 	.byte	0x07
	.zero		1


	//   ....[35]....
        /*031c*/ 	.word	0x00000c00
        /*0320*/ 	.word	0x000000ff
        /*0324*/ 	.word	0x00000118
        /*0328*/ 	.short	0x0100
        /*032a*/ 	.byte	0x07
	.zero		1


	//   ....[36]....
        /*032c*/ 	.word	0x00000cf0
        /*0330*/ 	.word	0x000000ff
        /*0334*/ 	.word	0x00000120
        /*0338*/ 	.short	0x0100
        /*033a*/ 	.byte	0x06
	.zero		1


	//   ....[37]....
        /*033c*/ 	.word	0x00000d00
        /*0340*/ 	.word	0x000000ff
        /*0344*/ 	.word	0x00000130
        /*0348*/ 	.short	0x0100
        /*034a*/ 	.byte	0x06
	.zero		1


	//   ....[38]....
        /*034c*/ 	.word	0x00000d10
        /*0350*/ 	.word	0x000000ff
        /*0354*/ 	.word	0x00000128
        /*0358*/ 	.short	0x0100
        /*035a*/ 	.byte	0x06
	.zero		1


	//   ....[39]....
        /*035c*/ 	.word	0x00000d20
        /*0360*/ 	.word	0x000000ff
        /*0364*/ 	.word	0x00000138
        /*0368*/ 	.short	0x0100
        /*036a*/ 	.byte	0x06
	.zero		1


	//   ....[40]....
        /*036c*/ 	.word	0x000015d0
        /*0370*/ 	.word	0x00000002
        /*0374*/ 	.word	0x00000130
        /*0378*/ 	.short	0x010a
        /*037a*/ 	.byte	0xff
	.zero		1


	//   ....[41]....
        /*037c*/ 	.word	0x00001600
        /*0380*/ 	.word	0x00000002
        /*0384*/ 	.word	0x00000120
        /*0388*/ 	.short	0x0101
        /*038a*/ 	.byte	0xff
	.zero		1


	//   ....[42]....
        /*038c*/ 	.word	0x000016d0
        /*0390*/ 	.word	0x000000ff
        /*0394*/ 	.word	0x00000040
        /*0398*/ 	.short	0x010a
        /*039a*/ 	.byte	0x08
	.zero		1


	//   ....[43]....
        /*039c*/ 	.word	0x00001770
        /*03a0*/ 	.word	0x000000ff
        /*03a4*/ 	.word	0x00000040
        /*03a8*/ 	.short	0x010a
        /*03aa*/ 	.byte	0x21
	.zero		1


	//   ....[44]....
        /*03ac*/ 	.word	0x000018c0
        /*03b0*/ 	.word	0x000000ff
        /*03b4*/ 	.word	0x00000040
        /*03b8*/ 	.short	0x010a
        /*03ba*/ 	.byte	0x08
	.zero		1


	//   ....[45]....
        /*03bc*/ 	.word	0x000019f0
        /*03c0*/ 	.word	0x000000ff
        /*03c4*/ 	.word	0x000000b8
        /*03c8*/ 	.short	0x0101
        /*03ca*/ 	.byte	0x05
	.zero		1


	//   ....[46]....
        /*03cc*/ 	.word	0x00001a00
        /*03d0*/ 	.word	0x000000ff
        /*03d4*/ 	.word	0x00000040
        /*03d8*/ 	.short	0x010a
        /*03da*/ 	.byte	0x08
	.zero		1


	//   ....[47]....
        /*03dc*/ 	.word	0x00001a80
        /*03e0*/ 	.word	0x000000ff
        /*03e4*/ 	.word	0x00000040
        /*03e8*/ 	.short	0x010a
        /*03ea*/ 	.byte	0x11
	.zero		1


	//   ....[48]....
        /*03ec*/ 	.word	0x00001bd0
        /*03f0*/ 	.word	0x000000ff
        /*03f4*/ 	.word	0x00000040
        /*03f8*/ 	.short	0x010a
        /*03fa*/ 	.byte	0x08
	.zero		1


	//   ....[49]....
        /*03fc*/ 	.word	0x00001d10
        /*0400*/ 	.word	0x00000002
        /*0404*/ 	.word	0x000000c0
        /*0408*/ 	.short	0x010a
        /*040a*/ 	.byte	0xff
	.zero		1


	//   ....[50]....
        /*040c*/ 	.word	0x00001dd0
        /*0410*/ 	.word	0x00000002
        /*0414*/ 	.word	0x00000000
        /*0418*/ 	.short	0x0101
        /*041a*/ 	.byte	0xff
	.zero		1


	//   ....[51]....
        /*041c*/ 	.word	0x00002330
        /*0420*/ 	.word	0x000000ff
        /*0424*/ 	.word	0x00000000
        /*0428*/ 	.short	0x010a
        /*042a*/ 	.byte	0x04
	.zero		1


	//   ....[52]....
        /*042c*/ 	.word	0x000023c0
        /*0430*/ 	.word	0x000000ff
        /*0434*/ 	.word	0x00000000
        /*0438*/ 	.short	0x010a
        /*043a*/ 	.byte	0x04
	.zero		1


	//   ....[53]....
        /*043c*/ 	.word	0x00002450
        /*0440*/ 	.word	0x000000ff
        /*0444*/ 	.word	0x00000000
        /*0448*/ 	.short	0x010a
        /*044a*/ 	.byte	0x04
	.zero		1


	//   ....[54]....
        /*044c*/ 	.word	0x000024e0
        /*0450*/ 	.word	0x000000ff
        /*0454*/ 	.word	0x00000000
        /*0458*/ 	.short	0x010a
        /*045a*/ 	.byte	0x04
	.zero		1


	//   ....[55]....
        /*045c*/ 	.word	0x00002570
        /*0460*/ 	.word	0x000000ff
        /*0464*/ 	.word	0x00000000
        /*0468*/ 	.short	0x010a
        /*046a*/ 	.byte	0x04
	.zero		1


	//   ....[56]....
        /*046c*/ 	.word	0x00002600
        /*0470*/ 	.word	0x000000ff
        /*0474*/ 	.word	0x00000000
        /*0478*/ 	.short	0x010a
        /*047a*/ 	.byte	0x04
	.zero		1


	//   ....[57]....
        /*047c*/ 	.word	0x00002690
        /*0480*/ 	.word	0x000000ff
        /*0484*/ 	.word	0x00000000
        /*0488*/ 	.short	0x010a
        /*048a*/ 	.byte	0x04
	.zero		1


	//   ....[58]....
        /*048c*/ 	.word	0x00002730
        /*0490*/ 	.word	0x00000000
        /*0494*/ 	.word	0x00000000
        /*0498*/ 	.short	0x010a
        /*049a*/ 	.byte	0xff
	.zero		1


	//   ....[59]....
        /*049c*/ 	.word	0x00002850
        /*04a0*/ 	.word	0x00000000
        /*04a4*/ 	.word	0x00000120
        /*04a8*/ 	.short	0x010a
        /*04aa*/ 	.byte	0xff
	.zero		1


	//   ....[60]....
        /*04ac*/ 	.word	0x000028c0
        /*04b0*/ 	.word	0x00000000
        /*04b4*/ 	.word	0x00000000
        /*04b8*/ 	.short	0x0101
        /*04ba*/ 	.byte	0xff
	.zero		1


	//   ....[61]....
        /*04bc*/ 	.word	0x000028e0
        /*04c0*/ 	.word	0x000000ff
        /*04c4*/ 	.word	0x000000d0
        /*04c8*/ 	.short	0x010a
        /*04ca*/ 	.byte	0x05
	.zero		1


	//   ....[62]....
        /*04cc*/ 	.word	0x00002a00
        /*04d0*/ 	.word	0x00000000
        /*04d4*/ 	.word	0x000000c0
        /*04d8*/ 	.short	0x010a
        /*04da*/ 	.byte	0xff
	.zero		1


	//   ....[63]....
        /*04dc*/ 	.word	0x00002b00
        /*04e0*/ 	.word	0x00000000
        /*04e4*/ 	.word	0x00000000
        /*04e8*/ 	.short	0x0101
        /*04ea*/ 	.byte	0xff
	.zero		1


	//   ....[64]....
        /*04ec*/ 	.word	0x00002b90
        /*04f0*/ 	.word	0x000000ff
        /*04f4*/ 	.word	0x000000d0
        /*04f8*/ 	.short	0x0106
        /*04fa*/ 	.byte	0x05
	.zero		1


	//   ....[65]....
        /*04fc*/ 	.word	0x00002bb0
        /*0500*/ 	.word	0x000000ff
        /*0504*/ 	.word	0x000000d0
        /*0508*/ 	.short	0x010a
        /*050a*/ 	.byte	0x05
	.zero		1


	//   ....[66]....
        /*050c*/ 	.word	0x00002c40
        /*0510*/ 	.word	0x000000ff
        /*0514*/ 	.word	0x000000d0
        /*0518*/ 	.short	0x0106
        /*051a*/ 	.byte	0x04
	.zero		1


	//   ....[67]....
        /*051c*/ 	.word	0x00002c80
        /*0520*/ 	.word	0x00000000
        /*0524*/ 	.word	0x000000d0
        /*0528*/ 	.short	0x010a
        /*052a*/ 	.byte	0xff
	.zero		1


	//   ....[68]....
        /*052c*/ 	.word	0x000031c0
        /*0530*/ 	.word	0x00000000
        /*0534*/ 	.word	0x000000c0
        /*0538*/ 	.short	0x010a
        /*053a*/ 	.byte	0xff
	.zero		1


	//   ....[69]....
        /*053c*/ 	.word	0x000032d0
        /*0540*/ 	.word	0x00000003
        /*0544*/ 	.word	0x00000000
        /*0548*/ 	.short	0x0101
        /*054a*/ 	.byte	0xff
	.zero		1


	//   ....[70]....
        /*054c*/ 	.word	0x000032e0
        /*0550*/ 	.word	0x000000ff
        /*0554*/ 	.word	0x00000000
        /*0558*/ 	.short	0x010a
        /*055a*/ 	.byte	0x06
	.zero		1


	//   ....[71]....
        /*055c*/ 	.word	0x00003300
        /*0560*/ 	.word	0x000000ff
        /*0564*/ 	.word	0x00000100
        /*0568*/ 	.short	0x010a
        /*056a*/ 	.byte	0x07
	.zero		1


	//   ....[72]....
        /*056c*/ 	.word	0x000033d0
        /*0570*/ 	.word	0x000000ff
        /*0574*/ 	.word	0x00000000
        /*0578*/ 	.short	0x010a
        /*057a*/ 	.byte	0x06
	.zero		1


	//   ....[73]....
        /*057c*/ 	.word	0x00003500
        /*0580*/ 	.word	0x000000ff
        /*0584*/ 	.word	0x00000000
        /*0588*/ 	.short	0x010a
        /*058a*/ 	.byte	0x1a
	.zero		1


	//   ....[74]....
        /*058c*/ 	.word	0x000037a0
        /*0590*/ 	.word	0x000000ff
        /*0594*/ 	.word	0x00000000
        /*0598*/ 	.short	0x010a
        /*059a*/ 	.byte	0x06
	.zero		1


	//   ....[75]....
        /*059c*/ 	.word	0x00003830
        /*05a0*/ 	.word	0x000000ff
        /*05a4*/ 	.word	0x00000000
        /*05a8*/ 	.short	0x010a
        /*05aa*/ 	.byte	0x06
	.zero		1


	//   ....[76]....
        /*05ac*/ 	.word	0x000038c0
        /*05b0*/ 	.word	0x000000ff
        /*05b4*/ 	.word	0x00000000
        /*05b8*/ 	.short	0x010a
        /*05ba*/ 	.byte	0x06
	.zero		1


	//   ....[77]....
        /*05bc*/ 	.word	0x00003950
        /*05c0*/ 	.word	0x000000ff
        /*05c4*/ 	.word	0x00000000
        /*05c8*/ 	.short	0x010a
        /*05ca*/ 	.byte	0x07
	.zero		1


	//   ....[78]....
        /*05cc*/ 	.word	0x00003d90
        /*05d0*/ 	.word	0x00000000
        /*05d4*/ 	.word	0x000000c0
        /*05d8*/ 	.short	0x010a
        /*05da*/ 	.byte	0xff
	.zero		1


	//   ....[79]....
        /*05dc*/ 	.word	0x00003e50
        /*05e0*/ 	.word	0x00000000
        /*05e4*/ 	.word	0x00000000
        /*05e8*/ 	.short	0x0101
        /*05ea*/ 	.byte	0xff
	.zero		1


	//   ....[80]....
        /*05ec*/ 	.word	0x00004170
        /*05f0*/ 	.word	0x000000ff
        /*05f4*/ 	.word	0x000000b8
        /*05f8*/ 	.short	0x010a
        /*05fa*/ 	.byte	0x0d
	.zero		1


	//   ....[81]....
        /*05fc*/ 	.word	0x00004390
        /*0600*/ 	.word	0x000000ff
        /*0604*/ 	.word	0x00000098
        /*0608*/ 	.short	0x010a
        /*060a*/ 	.byte	0x10
	.zero		1


	//   ....[82]....
        /*060c*/ 	.word	0x00004590
        /*0610*/ 	.word	0x000000ff
        /*0614*/ 	.word	0x00000080
        /*0618*/ 	.short	0x010b
        /*061a*/ 	.byte	0x10
	.zero		1


	//   ....[83]....
        /*061c*/ 	.word	0x000045e0
        /*0620*/ 	.word	0x000000ff
        /*0624*/ 	.word	0x00000000
        /*0628*/ 	.short	0x0101
        /*062a*/ 	.byte	0x11
	.zero		1


	//   ....[84]....
        /*062c*/ 	.word	0x00004620
        /*0630*/ 	.word	0x000000ff
        /*0634*/ 	.word	0x00000098
        /*0638*/ 	.short	0x010a
        /*063a*/ 	.byte	0x0e
	.zero		1


	//   ....[85]....
        /*063c*/ 	.word	0x00004860
        /*0640*/ 	.word	0x000000ff
        /*0644*/ 	.word	0x00000080
        /*0648*/ 	.short	0x010b
        /*064a*/ 	.byte	0x0e
	.zero		1


	//   ....[86]....
        /*064c*/ 	.word	0x000048d0
        /*0650*/ 	.word	0x000000ff
        /*0654*/ 	.word	0x00000000
        /*0658*/ 	.short	0x0101
        /*065a*/ 	.byte	0x10
	.zero		1


	//   ....[87]....
        /*065c*/ 	.word	0x00004920
        /*0660*/ 	.word	0x000000ff
        /*0664*/ 	.word	0x00000000
        /*0668*/ 	.short	0x010a
        /*066a*/ 	.byte	0x04
	.zero		1


	//   ....[88]....
        /*066c*/ 	.word	0x000049b0
        /*0670*/ 	.word	0x000000ff
        /*0674*/ 	.word	0x00000000
        /*0678*/ 	.short	0x010a
        /*067a*/ 	.byte	0x04
	.zero		1


	//   ....[89]....
        /*067c*/ 	.word	0x00004a50
        /*0680*/ 	.word	0x00000000
        /*0684*/ 	.word	0x00000000
        /*0688*/ 	.short	0x010a
        /*068a*/ 	.byte	0xff
	.zero		1


	//   ....[90]....
        /*068c*/ 	.word	0x00004cf0
        /*0690*/ 	.word	0x00000000
        /*0694*/ 	.word	0x000000c0
        /*0698*/ 	.short	0x010a
        /*069a*/ 	.byte	0xff
	.zero		1


	//   ....[91]....
        /*069c*/ 	.word	0x00004db0
        /*06a0*/ 	.word	0x00000000
        /*06a4*/ 	.word	0x00000000
        /*06a8*/ 	.short	0x0101
        /*06aa*/ 	.byte	0xff
	.zero		1


	//   ....[92]....
        /*06ac*/ 	.word	0x000058e0
        /*06b0*/ 	.word	0x00000002
        /*06b4*/ 	.word	0x00000080
        /*06b8*/ 	.short	0x010a
        /*06ba*/ 	.byte	0xff
	.zero		1


	//   ....[93]....
        /*06bc*/ 	.word	0x00005940
        /*06c0*/ 	.word	0x00000010
        /*06c4*/ 	.word	0x000000e0
        /*06c8*/ 	.short	0x010a
        /*06ca*/ 	.byte	0xff
	.zero		1


	//   ....[94]....
        /*06cc*/ 	.word	0x00005b30
        /*06d0*/ 	.word	0x00000002
        /*06d4*/ 	.word	0x00000080
        /*06d8*/ 	.short	0x010a
        /*06da*/ 	.byte	0xff
	.zero		1


	//   ....[95]....
        /*06dc*/ 	.word	0x00005cf0
        /*06e0*/ 	.word	0x00000058
        /*06e4*/ 	.word	0x000000e0
        /*06e8*/ 	.short	0x010a
        /*06ea*/ 	.byte	0xff
	.zero		1


	//   ....[96]....
        /*06ec*/ 	.word	0x00005f20
        /*06f0*/ 	.word	0x00000058
        /*06f4*/ 	.word	0x00000000
        /*06f8*/ 	.short	0x0101
        /*06fa*/ 	.byte	0xff
	.zero		1


	//   ....[97]....
        /*06fc*/ 	.word	0x00009bd0
        /*0700*/ 	.word	0x00000000
        /*0704*/ 	.word	0x00000000
        /*0708*/ 	.short	0x0101
        /*070a*/ 	.byte	0xff
	.zero		1


	//   ....[98]....
        /*070c*/ 	.word	0x00009c90
        /*0710*/ 	.word	0x00000002
        /*0714*/ 	.word	0x00000080
        /*0718*/ 	.short	0x010a
        /*071a*/ 	.byte	0xff
	.zero		1


	//   ....[99]....
        /*071c*/ 	.word	0x00009f10
        /*0720*/ 	.word	0x00000000
        /*0724*/ 	.word	0x00000000
        /*0728*/ 	.short	0x0101
        /*072a*/ 	.byte	0xff
	.zero		1


	//   ....[100]....
        /*072c*/ 	.word	0x00009f30
        /*0730*/ 	.word	0x00000002
        /*0734*/ 	.word	0x00000130
        /*0738*/ 	.short	0x010a
        /*073a*/ 	.byte	0xff
	.zero		1


	//   ....[101]....
        /*073c*/ 	.word	0x00009f90
        /*0740*/ 	.word	0x00000002
        /*0744*/ 	.word	0x00000040
        /*0748*/ 	.short	0x010a
        /*074a*/ 	.byte	0xff
	.zero		1


	//   ....[102]....
        /*074c*/ 	.word	0x00009ff0
        /*0750*/ 	.word	0x00000002
        /*0754*/ 	.word	0x00000040
        /*0758*/ 	.short	0x010a
        /*075a*/ 	.byte	0xff
	.zero		1


	//   ....[103]....
        /*075c*/ 	.word	0x0000a040
        /*0760*/ 	.word	0x00000002
        /*0764*/ 	.word	0x000000c0
        /*0768*/ 	.short	0x010a
        /*076a*/ 	.byte	0xff
	.zero		1


	//   ....[104]....
        /*076c*/ 	.word	0x0000a0a0
        /*0770*/ 	.word	0x00000000
        /*0774*/ 	.word	0x00000000
        /*0778*/ 	.short	0x010a
        /*077a*/ 	.byte	0xff
	.zero		1


	//   ....[105]....
        /*077c*/ 	.word	0x0000a100
        /*0780*/ 	.word	0x00000000
        /*0784*/ 	.word	0x00000000
        /*0788*/ 	.short	0x010a
        /*078a*/ 	.byte	0xff
	.zero		1


	//   ....[106]....
        /*078c*/ 	.word	0x0000a160
        /*0790*/ 	.word	0x00000000
        /*0794*/ 	.word	0x00000000
        /*0798*/ 	.short	0x010a
        /*079a*/ 	.byte	0xff
	.zero		1


	//   ....[107]....
        /*079c*/ 	.word	0x0000a1c0
        /*07a0*/ 	.word	0x00000000
        /*07a4*/ 	.word	0x00000000
        /*07a8*/ 	.short	0x010a
        /*07aa*/ 	.byte	0xff
	.zero		1


	//   ....[108]....
        /*07ac*/ 	.word	0x0000a220
        /*07b0*/ 	.word	0x00000000
        /*07b4*/ 	.word	0x00000000
        /*07b8*/ 	.short	0x010a
        /*07ba*/ 	.byte	0xff
	.zero		1


	//   ....[109]....
        /*07bc*/ 	.word	0x0000a280
        /*07c0*/ 	.word	0x00000000
        /*07c4*/ 	.word	0x00000000
        /*07c8*/ 	.short	0x010a
        /*07ca*/ 	.byte	0xff
	.zero		1


	//   ....[110]....
        /*07cc*/ 	.word	0x0000a2e0
        /*07d0*/ 	.word	0x00000000
        /*07d4*/ 	.word	0x00000000
        /*07d8*/ 	.short	0x010a
        /*07da*/ 	.byte	0xff
	.zero		1


	//   ....[111]....
        /*07dc*/ 	.word	0x0000a330
        /*07e0*/ 	.word	0x00000000
        /*07e4*/ 	.word	0x00000120
        /*07e8*/ 	.short	0x010a
        /*07ea*/ 	.byte	0xff
	.zero		1


	//   ....[112]....
        /*07ec*/ 	.word	0x0000a390
        /*07f0*/ 	.word	0x00000000
        /*07f4*/ 	.word	0x000000d0
        /*07f8*/ 	.short	0x010a
        /*07fa*/ 	.byte	0xff
	.zero		1


	//   ....[113]....
        /*07fc*/ 	.word	0x0000a3e0
        /*0800*/ 	.word	0x00000000
        /*0804*/ 	.word	0x000000c0
        /*0808*/ 	.short	0x010a
        /*080a*/ 	.byte	0xff
	.zero		1


	//   ....[114]....
        /*080c*/ 	.word	0x0000a440
        /*0810*/ 	.word	0x00000000
        /*0814*/ 	.word	0x000000d0
        /*0818*/ 	.short	0x010a
        /*081a*/ 	.byte	0xff
	.zero		1


	//   ....[115]....
        /*081c*/ 	.word	0x0000a490
        /*0820*/ 	.word	0x00000000
        /*0824*/ 	.word	0x000000c0
        /*0828*/ 	.short	0x010a
        /*082a*/ 	.byte	0xff
	.zero		1


	//   ....[116]....
        /*082c*/ 	.word	0x0000a4f0
        /*0830*/ 	.word	0x00000002
        /*0834*/ 	.word	0x00000100
        /*0838*/ 	.short	0x010a
        /*083a*/ 	.byte	0xff
	.zero		1


	//   ....[117]....
        /*083c*/ 	.word	0x0000a550
        /*0840*/ 	.word	0x00000000
        /*0844*/ 	.word	0x00000000
        /*0848*/ 	.short	0x010a
        /*084a*/ 	.byte	0xff
	.zero		1


	//   ....[118]....
        /*084c*/ 	.word	0x0000a5b0
        /*0850*/ 	.word	0x00000000
        /*0854*/ 	.word	0x00000000
        /*0858*/ 	.short	0x010a
        /*085a*/ 	.byte	0xff
	.zero		1


	//   ....[119]....
        /*085c*/ 	.word	0x0000a610
        /*0860*/ 	.word	0x00000000
        /*0864*/ 	.word	0x00000000
        /*0868*/ 	.short	0x010a
        /*086a*/ 	.byte	0xff
	.zero		1


	//   ....[120]....
        /*086c*/ 	.word	0x0000a670
        /*0870*/ 	.word	0x00000000
        /*0874*/ 	.word	0x00000000
        /*0878*/ 	.short	0x010a
        /*087a*/ 	.byte	0xff
	.zero		1


	//   ....[121]....
        /*087c*/ 	.word	0x0000a6d0
        /*0880*/ 	.word	0x00000000
        /*0884*/ 	.word	0x00000000
        /*0888*/ 	.short	0x010a
        /*088a*/ 	.byte	0xff
	.zero		1


	//   ....[122]....
        /*088c*/ 	.word	0x0000a720
        /*0890*/ 	.word	0x00000000
        /*0894*/ 	.word	0x000000c0
        /*0898*/ 	.short	0x010a
        /*089a*/ 	.byte	0xff
	.zero		1


	//   ....[123]....
        /*089c*/ 	.word	0x0000a780
        /*08a0*/ 	.word	0x00000000
        /*08a4*/ 	.word	0x000000b8
        /*08a8*/ 	.short	0x010a
        /*08aa*/ 	.byte	0xff
	.zero		1


	//   ....[124]....
        /*08ac*/ 	.word	0x0000a7e0
        /*08b0*/ 	.word	0x00000000
        /*08b4*/ 	.word	0x00000098
        /*08b8*/ 	.short	0x010a
        /*08ba*/ 	.byte	0xff
	.zero		1


	//   ....[125]....
        /*08bc*/ 	.word	0x0000a840
        /*08c0*/ 	.word	0x00000000
        /*08c4*/ 	.word	0x00000098
        /*08c8*/ 	.short	0x010a
        /*08ca*/ 	.byte	0xff
	.zero		1


	//   ....[126]....
        /*08cc*/ 	.word	0x0000a8a0
        /*08d0*/ 	.word	0x00000000
        /*08d4*/ 	.word	0x00000000
        /*08d8*/ 	.short	0x010a
        /*08da*/ 	.byte	0xff
	.zero		1


	//   ....[127]....
        /*08dc*/ 	.word	0x0000a900
        /*08e0*/ 	.word	0x00000000
        /*08e4*/ 	.word	0x00000000
        /*08e8*/ 	.short	0x010a
        /*08ea*/ 	.byte	0xff
	.zero		1


	//   ....[128]....
        /*08ec*/ 	.word	0x0000a950
        /*08f0*/ 	.word	0x00000000
        /*08f4*/ 	.word	0x000000c0
        /*08f8*/ 	.short	0x010a
        /*08fa*/ 	.byte	0xff
	.zero		1


	//   ....[129]....
        /*08fc*/ 	.word	0x0000a9a0
        /*0900*/ 	.word	0x00000002
        /*0904*/ 	.word	0x00000080
        /*0908*/ 	.short	0x010a
        /*090a*/ 	.byte	0xff
	.zero		1


	//   ....[130]....
        /*090c*/ 	.word	0x0000a9f0
        /*0910*/ 	.word	0x00000058
        /*0914*/ 	.word	0x000000e0
        /*0918*/ 	.short	0x010a
        /*091a*/ 	.byte	0xff
	.zero		1


	//----- nvinfo : EIATTR_NUM_MBARRIERS
	.align		4
.L_49:
        /*091c*/ 	.byte	0x03, 0x38
        /*091e*/ 	.short	0x0028


	//----- nvinfo : EIATTR_EXIT_INSTR_OFFSETS
	.align		4
        /*0920*/ 	.byte	0x04, 0x1c
        /*0922*/ 	.short	(.L_51 - .L_50)


	//   ....[0]....
.L_50:
        /*0924*/ 	.word	0x00002760


	//   ....[1]....
        /*0928*/ 	.word	0x00002c50


	//   ....[2]....
        /*092c*/ 	.word	0x00002cb0


	//   ....[3]....
        /*0930*/ 	.word	0x00003bb0


	//   ....[4]....
        /*0934*/ 	.word	0x00004a80


	//   ....[5]....
        /*0938*/ 	.word	0x00004ac0


	//   ....[6]....
        /*093c*/ 	.word	0x00009e00


	//   ....[7]....
        /*0940*/ 	.word	0x00009e80


	//   ....[8]....
        /*0944*/ 	.word	0x00009eb0


	//   ....[9]....
        /*0948*/ 	.word	0x00009f20


	//----- nvinfo : EIATTR_MAX_THREADS
	.align		4
.L_51:
        /*094c*/ 	.byte	0x04, 0x05
        /*094e*/ 	.short	(.L_53 - .L_52)
.L_52:
        /*0950*/ 	.word	0x00000100
        /*0954*/ 	.word	0x00000001
        /*0958*/ 	.word	0x00000001


	//----- nvinfo : EIATTR_CRS_STACK_SIZE
	.align		4
.L_53:
        /*095c*/ 	.byte	0x04, 0x1e
        /*095e*/ 	.short	(.L_55 - .L_54)
.L_54:
        /*0960*/ 	.word	0x00000000


	//----- nvinfo : EIATTR_CBANK_PARAM_SIZE
	.align		4
.L_55:
        /*0964*/ 	.byte	0x03, 0x19
        /*0966*/ 	.short	0x0800


	//----- nvinfo : EIATTR_PARAM_CBANK
	.align		4
        /*0968*/ 	.byte	0x04, 0x0a
        /*096a*/ 	.short	(.L_57 - .L_56)
	.align		4
.L_56:
        /*096c*/ 	.word	index@(.nv.constant0._ZN7cutlass13device_kernelINS_4gemm6kernel13GemmUniversalIN4cute5tupleIJiiiiEEENS1_10collective13CollectiveMmaINS1_35MainloopSm100TmaUmmaWarpSpecializedILi8ELi2ELi4ENS5_IJNS4_1CILi1EEESB_SB_EEEEENS5_IJNSA_ILi128EEENSA_ILi64EEESF_EEENS_10bfloat16_tENS5_IJlSB_lEEESH_SI_NS4_8TiledMMAINS4_8MMA_AtomIJNS4_20SM100_MMA_F16BF16_SSISH_SH_fLi128ELi64ELNS4_4UMMA5MajorE0ELSN_0ELNSM_7ScaleInE0ELSO_0EEEEEENS4_6LayoutISC_NS5_IJNSA_ILi0EEESS_SS_EEEEENS5_IJNS4_10UnderscoreESV_SV_EEEEENS4_13SM90_TMA_LOADENS4_14ComposedLayoutINS4_7SwizzleILi3ELi4ELi3EEENS4_18smem_ptr_flag_bitsILi16EEENSR_INS5_IJNSA_ILi8EEESF_EEENS5_IJSF_SB_EEEEEEEvNS4_8identityESY_S18_vS19_EENS_8epilogue10collective18CollectiveEpilogueINS1B_23Sm100TmaWarpSpecializedILi3ELi2ELi32ELb1ELb0EEEJSG_NS5_IJNSR_ISE_SB_EENSR_INSA_ILi32EEESB_EEEEESH_SI_SH_SI_NS1B_6fusion15FusionCallbacksIS1F_NS1K_13LinCombEltActINS1B_6thread4SiLuESH_fSH_fLNS_15FloatRoundStyleE2EEESG_S1J_JEEENS4_5SM1004TMEM4LOAD26SM100_TMEM_LOAD_32dp32b32xESY_NSZ_INS10_ILi2ELi4ELi3EEES13_NSR_INS5_IJS14_S1H_EEENS5_IJS1H_SB_EEEEEEENS4_39AutoVectorizingCopyWithAssumedAlignmentILi128EEENS4_14SM90_TMA_STOREES20_S22_S22_EEEvvEEEEvNT_6ParamsE)
        /*0970*/ 	.short	0x0380
        /*0972*/ 	.short	0x0800


	//----- nvinfo : EIATTR_SW_WAR
	.align		4
.L_57:
        /*0974*/ 	.byte	0x04, 0x36
        /*0976*/ 	.short	(.L_59 - .L_58)
.L_58:
        /*0978*/ 	.word	0x00000008
.L_59:


//--------------------- .nv.callgraph             --------------------------
	.section	.nv.callgraph,"",@"SHT_CUDA_CALLGRAPH"
	.align	4
	.sectionentsize	8
	.align		4
        /*0000*/ 	.word	0x00000000
	.align		4
        /*0004*/ 	.word	0xffffffff
	.align		4
        /*0008*/ 	.word	index@(_ZN7cutlass13device_kernelINS_4gemm6kernel13GemmUniversalIN4cute5tupleIJiiiiEEENS1_10collective13CollectiveMmaINS1_35MainloopSm100TmaUmmaWarpSpecializedILi8ELi2ELi4ENS5_IJNS4_1CILi1EEESB_SB_EEEEENS5_IJNSA_ILi128EEENSA_ILi64EEESF_EEENS_10bfloat16_tENS5_IJlSB_lEEESH_SI_NS4_8TiledMMAINS4_8MMA_AtomIJNS4_20SM100_MMA_F16BF16_SSISH_SH_fLi128ELi64ELNS4_4UMMA5MajorE0ELSN_0ELNSM_7ScaleInE0ELSO_0EEEEEENS4_6LayoutISC_NS5_IJNSA_ILi0EEESS_SS_EEEEENS5_IJNS4_10UnderscoreESV_SV_EEEEENS4_13SM90_TMA_LOADENS4_14ComposedLayoutINS4_7SwizzleILi3ELi4ELi3EEENS4_18smem_ptr_flag_bitsILi16EEENSR_INS5_IJNSA_ILi8EEESF_EEENS5_IJSF_SB_EEEEEEEvNS4_8identityESY_S18_vS19_EENS_8epilogue10collective18CollectiveEpilogueINS1B_23Sm100TmaWarpSpecializedILi3ELi2ELi32ELb1ELb0EEEJSG_NS5_IJNSR_ISE_SB_EENSR_INSA_ILi32EEESB_EEEEESH_SI_SH_SI_NS1B_6fusion15FusionCallbacksIS1F_NS1K_13LinCombEltActINS1B_6thread4SiLuESH_fSH_fLNS_15FloatRoundStyleE2EEESG_S1J_JEEENS4_5SM1004TMEM4LOAD26SM100_TMEM_LOAD_32dp32b32xESY_NSZ_INS10_ILi2ELi4ELi3EEES13_NSR_INS5_IJS14_S1H_EEENS5_IJS1H_SB_EEEEEEENS4_39AutoVectorizingCopyWithAssumedAlignmentILi128EEENS4_14SM90_TMA_STOREES20_S22_S22_EEEvvEEEEvNT_6ParamsE)
	.align		4
        /*000c*/ 	.word	index@(__assertfail)
	.align		4
        /*0010*/ 	.word	0x00000000
	.align		4
        /*0014*/ 	.word	0xfffffffe
	.align		4
        /*0018*/ 	.word	0x00000000
	.align		4
        /*001c*/ 	.word	0xfffffffd
	.align		4
        /*0020*/ 	.word	0x00000000
	.align		4
        /*0024*/ 	.word	0xfffffffc


//--------------------- .nv.constant4             --------------------------
	.section	.nv.constant4,"a",@progbits
	.align	8
	.align		8
.nv.constant4:
        /*0000*/ 	.dword	__assertfail
	.align		8
        /*0008*/ 	.dword	__unnamed_1
	.align		8
        /*0010*/ 	.dword	__unnamed_2
	.align		8
        /*0018*/ 	.dword	_ZN39_INTERNAL_bf54b6f9_4_k_cu_9697afa3_33064cuda3std3__45__cpo5beginE
	.align		8
        /*0020*/ 	.dword	_ZN39_INTERNAL_bf54b6f9_4_k_cu_9697afa3_33064cuda3std3__45__cpo3endE
	.align		8
        /*0028*/ 	.dword	_ZN39_INTERNAL_bf54b6f9_4_k_cu_9697afa3_33064cuda3std3__45__cpo6cbeginE
	.align		8
        /*0030*/ 	.dword	_ZN39_INTERNAL_bf54b6f9_4_k_cu_9697afa3_33064cuda3std3__45__cpo4cendE
	.align		8
        /*0038*/ 	.dword	_ZN39_INTERNAL_bf54b6f9_4_k_cu_9697afa3_33064cuda3std3__441_GLOBAL__N__bf54b6f9_4_k_cu_9697afa3_33066ignoreE
	.align		8
        /*0040*/ 	.dword	_ZN39_INTERNAL_bf54b6f9_4_k_cu_9697afa3_33064cuda3std3__419piecewise_constructE
	.align		8
        /*0048*/ 	.dword	_ZN39_INTERNAL_bf54b6f9_4_k_cu_9697afa3_33064cuda3std3__48in_placeE
	.align		8
        /*0050*/ 	.dword	_ZN39_INTERNAL_bf54b6f9_4_k_cu_9697afa3_33064cuda3std6ranges3__45__cpo4swapE
	.align		8
        /*0058*/ 	.dword	_ZN39_INTERNAL_bf54b6f9_4_k_cu_9697afa3_33064cuda3std6ranges3__45__cpo9iter_moveE
	.align		8
        /*0060*/ 	.dword	_ZN39_INTERNAL_bf54b6f9_4_k_cu_9697afa3_33064cute7productE
	.align		8
        /*0068*/ 	.dword	_ZN39_INTERNAL_bf54b6f9_4_k_cu_9697afa3_33064cute1_E
	.align		8
        /*0070*/ 	.dword	$str$25
	.align		8
        /*0078*/ 	.dword	$str$26
	.align		8
        /*0080*/ 	.dword	$str$27
	.align		8
        /*0088*/ 	.dword	$str$28


//--------------------- .text._ZN7cutlass13device_kernelINS_4gemm6kernel13GemmUniversalIN4cute5tupleIJiiiiEEENS1_10collective13CollectiveMmaINS1_35MainloopSm100TmaUmmaWarpSpecializedILi8ELi2ELi4ENS5_IJNS4_1CILi1EEESB_SB_EEEEENS5_IJNSA_ILi128EEENSA_ILi64EEESF_EEENS_10bfloat16_tENS5_IJlSB_lEEESH_SI_NS4_8TiledMMAINS4_8MMA_AtomIJNS4_20SM100_MMA_F16BF16_SSISH_SH_fLi128ELi64ELNS4_4UMMA5MajorE0ELSN_0ELNSM_7ScaleInE0ELSO_0EEEEEENS4_6LayoutISC_NS5_IJNSA_ILi0EEESS_SS_EEEEENS5_IJNS4_10UnderscoreESV_SV_EEEEENS4_13SM90_TMA_LOADENS4_14ComposedLayoutINS4_7SwizzleILi3ELi4ELi3EEENS4_18smem_ptr_flag_bitsILi16EEENSR_INS5_IJNSA_ILi8EEESF_EEENS5_IJSF_SB_EEEEEEEvNS4_8identityESY_S18_vS19_EENS_8epilogue10collective18CollectiveEpilogueINS1B_23Sm100TmaWarpSpecializedILi3ELi2ELi32ELb1ELb0EEEJSG_NS5_IJNSR_ISE_SB_EENSR_INSA_ILi32EEESB_EEEEESH_SI_SH_SI_NS1B_6fusion15FusionCallbacksIS1F_NS1K_13LinCombEltActINS1B_6thread4SiLuESH_fSH_fLNS_15FloatRoundStyleE2EEESG_S1J_JEEENS4_5SM1004TMEM4LOAD26SM100_TMEM_LOAD_32dp32b32xESY_NSZ_INS10_ILi2ELi4ELi3EEES13_NSR_INS5_IJS14_S1H_EEENS5_IJS1H_SB_EEEEEEENS4_39AutoVectorizingCopyWithAssumedAlignmentILi128EEENS4_14SM90_TMA_STOREES20_S22_S22_EEEvvEEEEvNT_6ParamsE --------------------------
	.section	.text._ZN7cutlass13device_kernelINS_4gemm6kernel13GemmUniversalIN4cute5tupleIJiiiiEEENS1_10collective13CollectiveMmaINS1_35MainloopSm100TmaUmmaWarpSpecializedILi8ELi2ELi4ENS5_IJNS4_1CILi1EEESB_SB_EEEEENS5_IJNSA_ILi128EEENSA_ILi64EEESF_EEENS_10bfloat16_tENS5_IJlSB_lEEESH_SI_NS4_8TiledMMAINS4_8MMA_AtomIJNS4_20SM100_MMA_F16BF16_SSISH_SH_fLi128ELi64ELNS4_4UMMA5MajorE0ELSN_0ELNSM_7ScaleInE0ELSO_0EEEEEENS4_6LayoutISC_NS5_IJNSA_ILi0EEESS_SS_EEEEENS5_IJNS4_10UnderscoreESV_SV_EEEEENS4_13SM90_TMA_LOADENS4_14ComposedLayoutINS4_7SwizzleILi3ELi4ELi3EEENS4_18smem_ptr_flag_bitsILi16EEENSR_INS5_IJNSA_ILi8EEESF_EEENS5_IJSF_SB_EEEEEEEvNS4_8identityESY_S18_vS19_EENS_8epilogue10collective18CollectiveEpilogueINS1B_23Sm100TmaWarpSpecializedILi3ELi2ELi32ELb1ELb0EEEJSG_NS5_IJNSR_ISE_SB_EENSR_INSA_ILi32EEESB_EEEEESH_SI_SH_SI_NS1B_6fusion15FusionCallbacksIS1F_NS1K_13LinCombEltActINS1B_6thread4SiLuESH_fSH_fLNS_15FloatRoundStyleE2EEESG_S1J_JEEENS4_5SM1004TMEM4LOAD26SM100_TMEM_LOAD_32dp32b32xESY_NSZ_INS10_ILi2ELi4ELi3EEES13_NSR_INS5_IJS14_S1H_EEENS5_IJS1H_SB_EEEEEEENS4_39AutoVectorizingCopyWithAssumedAlignmentILi128EEENS4_14SM90_TMA_STOREES20_S22_S22_EEEvvEEEEvNT_6ParamsE,"ax",@progbits
	.align	128
.text._ZN7cutlass13device_kernelINS_4gemm6kernel13GemmUniversalIN4cute5tupleIJiiiiEEENS1_10collective13CollectiveMmaINS1_35MainloopSm100TmaUmmaWarpSpecializedILi8ELi2ELi4ENS5_IJNS4_1CILi1EEESB_SB_EEEEENS5_IJNSA_ILi128EEENSA_ILi64EEESF_EEENS_10bfloat16_tENS5_IJlSB_lEEESH_SI_NS4_8TiledMMAINS4_8MMA_AtomIJNS4_20SM100_MMA_F16BF16_SSISH_SH_fLi128ELi64ELNS4_4UMMA5MajorE0ELSN_0ELNSM_7ScaleInE0ELSO_0EEEEEENS4_6LayoutISC_NS5_IJNSA_ILi0EEESS_SS_EEEEENS5_IJNS4_10UnderscoreESV_SV_EEEEENS4_13SM90_TMA_LOADENS4_14ComposedLayoutINS4_7SwizzleILi3ELi4ELi3EEENS4_18smem_ptr_flag_bitsILi16EEENSR_INS5_IJNSA_ILi8EEESF_EEENS5_IJSF_SB_EEEEEEEvNS4_8identityESY_S18_vS19_EENS_8epilogue10collective18CollectiveEpilogueINS1B_23Sm100TmaWarpSpecializedILi3ELi2ELi32ELb1ELb0EEEJSG_NS5_IJNSR_ISE_SB_EENSR_INSA_ILi32EEESB_EEEEESH_SI_SH_SI_NS1B_6fusion15FusionCallbacksIS1F_NS1K_13LinCombEltActINS1B_6thread4SiLuESH_fSH_fLNS_15FloatRoundStyleE2EEESG_S1J_JEEENS4_5SM1004TMEM4LOAD26SM100_TMEM_LOAD_32dp32b32xESY_NSZ_INS10_ILi2ELi4ELi3EEES13_NSR_INS5_IJS14_S1H_EEENS5_IJS1H_SB_EEEEEEENS4_39AutoVectorizingCopyWithAssumedAlignmentILi128EEENS4_14SM90_TMA_STOREES20_S22_S22_EEEvvEEEEvNT_6ParamsE:
        .type           _ZN7cutlass13device_kernelINS_4gemm6kernel13GemmUniversalIN4cute5tupleIJiiiiEEENS1_10collective13CollectiveMmaINS1_35MainloopSm100TmaUmmaWarpSpecializedILi8ELi2ELi4ENS5_IJNS4_1CILi1EEESB_SB_EEEEENS5_IJNSA_ILi128EEENSA_ILi64EEESF_EEENS_10bfloat16_tENS5_IJlSB_lEEESH_SI_NS4_8TiledMMAINS4_8MMA_AtomIJNS4_20SM100_MMA_F16BF16_SSISH_SH_fLi128ELi64ELNS4_4UMMA5MajorE0ELSN_0ELNSM_7ScaleInE0ELSO_0EEEEEENS4_6LayoutISC_NS5_IJNSA_ILi0EEESS_SS_EEEEENS5_IJNS4_10UnderscoreESV_SV_EEEEENS4_13SM90_TMA_LOADENS4_14ComposedLayoutINS4_7SwizzleILi3ELi4ELi3EEENS4_18smem_ptr_flag_bitsILi16EEENSR_INS5_IJNSA_ILi8EEESF_EEENS5_IJSF_SB_EEEEEEEvNS4_8identityESY_S18_vS19_EENS_8epilogue10collective18CollectiveEpilogueINS1B_23Sm100TmaWarpSpecializedILi3ELi2ELi32ELb1ELb0EEEJSG_NS5_IJNSR_ISE_SB_EENSR_INSA_ILi32EEESB_EEEEESH_SI_SH_SI_NS1B_6fusion15FusionCallbacksIS1F_NS1K_13LinCombEltActINS1B_6thread4SiLuESH_fSH_fLNS_15FloatRoundStyleE2EEESG_S1J_JEEENS4_5SM1004TMEM4LOAD26SM100_TMEM_LOAD_32dp32b32xESY_NSZ_INS10_ILi2ELi4ELi3EEES13_NSR_INS5_IJS14_S1H_EEENS5_IJS1H_SB_EEEEEEENS4_39AutoVectorizingCopyWithAssumedAlignmentILi128EEENS4_14SM90_TMA_STOREES20_S22_S22_EEEvvEEEEvNT_6ParamsE,@function
        .size           _ZN7cutlass13device_kernelINS_4gemm6kernel13GemmUniversalIN4cute5tupleIJiiiiEEENS1_10collective13CollectiveMmaINS1_35MainloopSm100TmaUmmaWarpSpecializedILi8ELi2ELi4ENS5_IJNS4_1CILi1EEESB_SB_EEEEENS5_IJNSA_ILi128EEENSA_ILi64EEESF_EEENS_10bfloat16_tENS5_IJlSB_lEEESH_SI_NS4_8TiledMMAINS4_8MMA_AtomIJNS4_20SM100_MMA_F16BF16_SSISH_SH_fLi128ELi64ELNS4_4UMMA5MajorE0ELSN_0ELNSM_7ScaleInE0ELSO_0EEEEEENS4_6LayoutISC_NS5_IJNSA_ILi0EEESS_SS_EEEEENS5_IJNS4_10UnderscoreESV_SV_EEEEENS4_13SM90_TMA_LOADENS4_14ComposedLayoutINS4_7SwizzleILi3ELi4ELi3EEENS4_18smem_ptr_flag_bitsILi16EEENSR_INS5_IJNSA_ILi8EEESF_EEENS5_IJSF_SB_EEEEEEEvNS4_8identityESY_S18_vS19_EENS_8epilogue10collective18CollectiveEpilogueINS1B_23Sm100TmaWarpSpecializedILi3ELi2ELi32ELb1ELb0EEEJSG_NS5_IJNSR_ISE_SB_EENSR_INSA_ILi32EEESB_EEEEESH_SI_SH_SI_NS1B_6fusion15FusionCallbacksIS1F_NS1K_13LinCombEltActINS1B_6thread4SiLuESH_fSH_fLNS_15FloatRoundStyleE2EEESG_S1J_JEEENS4_5SM1004TMEM4LOAD26SM100_TMEM_LOAD_32dp32b32xESY_NSZ_INS10_ILi2ELi4ELi3EEES13_NSR_INS5_IJS14_S1H_EEENS5_IJS1H_SB_EEEEEEENS4_39AutoVectorizingCopyWithAssumedAlignmentILi128EEENS4_14SM90_TMA_STOREES20_S22_S22_EEEvvEEEEvNT_6ParamsE,(.L_x_263 - _ZN7cutlass13device_kernelINS_4gemm6kernel13GemmUniversalIN4cute5tupleIJiiiiEEENS1_10collective13CollectiveMmaINS1_35MainloopSm100TmaUmmaWarpSpecializedILi8ELi2ELi4ENS5_IJNS4_1CILi1EEESB_SB_EEEEENS5_IJNSA_ILi128EEENSA_ILi64EEESF_EEENS_10bfloat16_tENS5_IJlSB_lEEESH_SI_NS4_8TiledMMAINS4_8MMA_AtomIJNS4_20SM100_MMA_F16BF16_SSISH_SH_fLi128ELi64ELNS4_4UMMA5MajorE0ELSN_0ELNSM_7ScaleInE0ELSO_0EEEEEENS4_6LayoutISC_NS5_IJNSA_ILi0EEESS_SS_EEEEENS5_IJNS4_10UnderscoreESV_SV_EEEEENS4_13SM90_TMA_LOADENS4_14ComposedLayoutINS4_7SwizzleILi3ELi4ELi3EEENS4_18smem_ptr_flag_bitsILi16EEENSR_INS5_IJNSA_ILi8EEESF_EEENS5_IJSF_SB_EEEEEEEvNS4_8identityESY_S18_vS19_EENS_8epilogue10collective18CollectiveEpilogueINS1B_23Sm100TmaWarpSpecializedILi3ELi2ELi32ELb1ELb0EEEJSG_NS5_IJNSR_ISE_SB_EENSR_INSA_ILi32EEESB_EEEEESH_SI_SH_SI_NS1B_6fusion15FusionCallbacksIS1F_NS1K_13LinCombEltActINS1B_6thread4SiLuESH_fSH_fLNS_15FloatRoundStyleE2EEESG_S1J_JEEENS4_5SM1004TMEM4LOAD26SM100_TMEM_LOAD_32dp32b32xESY_NSZ_INS10_ILi2ELi4ELi3EEES13_NSR_INS5_IJS14_S1H_EEENS5_IJS1H_SB_EEEEEEENS4_39AutoVectorizingCopyWithAssumedAlignmentILi128EEENS4_14SM90_TMA_STOREES20_S22_S22_EEEvvEEEEvNT_6ParamsE)
        .other          _ZN7cutlass13device_kernelINS_4gemm6kernel13GemmUniversalIN4cute5tupleIJiiiiEEENS1_10collective13CollectiveMmaINS1_35MainloopSm100TmaUmmaWarpSpecializedILi8ELi2ELi4ENS5_IJNS4_1CILi1EEESB_SB_EEEEENS5_IJNSA_ILi128EEENSA_ILi64EEESF_EEENS_10bfloat16_tENS5_IJlSB_lEEESH_SI_NS4_8TiledMMAINS4_8MMA_AtomIJNS4_20SM100_MMA_F16BF16_SSISH_SH_fLi128ELi64ELNS4_4UMMA5MajorE0ELSN_0ELNSM_7ScaleInE0ELSO_0EEEEEENS4_6LayoutISC_NS5_IJNSA_ILi0EEESS_SS_EEEEENS5_IJNS4_10UnderscoreESV_SV_EEEEENS4_13SM90_TMA_LOADENS4_14ComposedLayoutINS4_7SwizzleILi3ELi4ELi3EEENS4_18smem_ptr_flag_bitsILi16EEENSR_INS5_IJNSA_ILi8EEESF_EEENS5_IJSF_SB_EEEEEEEvNS4_8identityESY_S18_vS19_EENS_8epilogue10collective18CollectiveEpilogueINS1B_23Sm100TmaWarpSpecializedILi3ELi2ELi32ELb1ELb0EEEJSG_NS5_IJNSR_ISE_SB_EENSR_INSA_ILi32EEESB_EEEEESH_SI_SH_SI_NS1B_6fusion15FusionCallbacksIS1F_NS1K_13LinCombEltActINS1B_6thread4SiLuESH_fSH_fLNS_15FloatRoundStyleE2EEESG_S1J_JEEENS4_5SM1004TMEM4LOAD26SM100_TMEM_LOAD_32dp32b32xESY_NSZ_INS10_ILi2ELi4ELi3EEES13_NSR_INS5_IJS14_S1H_EEENS5_IJS1H_SB_EEEEEEENS4_39AutoVectorizingCopyWithAssumedAlignmentILi128EEENS4_14SM90_TMA_STOREES20_S22_S22_EEEvvEEEEvNT_6ParamsE,@"STO_CUDA_ENTRY STV_DEFAULT"
_ZN7cutlass13device_kernelINS_4gemm6kernel13GemmUniversalIN4cute5tupleIJiiiiEEENS1_10collective13CollectiveMmaINS1_35MainloopSm100TmaUmmaWarpSpecializedILi8ELi2ELi4ENS5_IJNS4_1CILi1EEESB_SB_EEEEENS5_IJNSA_ILi128EEENSA_ILi64EEESF_EEENS_10bfloat16_tENS5_IJlSB_lEEESH_SI_NS4_8TiledMMAINS4_8MMA_AtomIJNS4_20SM100_MMA_F16BF16_SSISH_SH_fLi128ELi64ELNS4_4UMMA5MajorE0ELSN_0ELNSM_7ScaleInE0ELSO_0EEEEEENS4_6LayoutISC_NS5_IJNSA_ILi0EEESS_SS_EEEEENS5_IJNS4_10UnderscoreESV_SV_EEEEENS4_13SM90_TMA_LOADENS4_14ComposedLayoutINS4_7SwizzleILi3ELi4ELi3EEENS4_18smem_ptr_flag_bitsILi16EEENSR_INS5_IJNSA_ILi8EEESF_EEENS5_IJSF_SB_EEEEEEEvNS4_8identityESY_S18_vS19_EENS_8epilogue10collective18CollectiveEpilogueINS1B_23Sm100TmaWarpSpecializedILi3ELi2ELi32ELb1ELb0EEEJSG_NS5_IJNSR_ISE_SB_EENSR_INSA_ILi32EEESB_EEEEESH_SI_SH_SI_NS1B_6fusion15FusionCallbacksIS1F_NS1K_13LinCombEltActINS1B_6thread4SiLuESH_fSH_fLNS_15FloatRoundStyleE2EEESG_S1J_JEEENS4_5SM1004TMEM4LOAD26SM100_TMEM_LOAD_32dp32b32xESY_NSZ_INS10_ILi2ELi4ELi3EEES13_NSR_INS5_IJS14_S1H_EEENS5_IJS1H_SB_EEEEEEENS4_39AutoVectorizingCopyWithAssumedAlignmentILi128EEENS4_14SM90_TMA_STOREES20_S22_S22_EEEvvEEEEvNT_6ParamsE:
[----:B------:R-:W1:Y:S01]  /*0000*/  LDC R1, c[0x0][0x37c] ;  /* 0x0000df00ff017b82 */ /* 0x000e620000000800 */
[----:B------:R-:W2:Y:S01]  /*0010*/  S2R R153, SR_TID.X ;  /* 0x0000000000997919 */ /* 0x000ea20000002100 */
[----:B------:R-:W3:Y:S01]  /*0020*/  LDCU.64 UR6, c[0x0][0x890] ;  /* 0x00011200ff0677ac */ /* 0x000ee20008000a00 */
[----:B------:R-:W-:Y:S02]  /*0030*/  PRMT R132, RZ, 0x7610, R132 ;  /* 0x00007610ff847816 */ /* 0x000fe40000000084 */
[----:B------:R-:W-:Y:S01]  /*0040*/  ELECT P5, URZ, PT ;  /* 0x0000000000ff782f */ /* 0x000fe200038a0000 */
[----:B------:R-:W4:Y:S01]  /*0050*/  LDCU.64 UR38, c[0x0][0x358] ;  /* 0x00006b00ff2677ac */ /* 0x000f220008000a00 */
[----:B---3--:R-:W-:-:S04]  /*0060*/  UISETP.NE.U32.AND UP2, UPT, UR6, URZ, UPT ;  /* 0x000000ff0600728c */ /* 0x008fc8000bf45070 */
[----:B------:R-:W-:Y:S01]  /*0070*/  UISETP.NE.AND.EX UP2, UPT, UR7, URZ, UPT, UP2 ;  /* 0x000000ff0700728c */ /* 0x000fe2000bf45320 */
[----:B--2---:R-:W-:-:S05]  /*0080*/  SHF.R.U32.HI R156, RZ, 0x5, R153 ;  /* 0x00000005ff9c7819 */ /* 0x004fca0000011699 */
[----:B------:R-:W2:Y:S02]  /*0090*/  SHFL.IDX PT, R0, R156, RZ, 0x1f ;  /* 0x00001fff9c007589 */ /* 0x000ea400000e0000 */
[----:B--2---:R-:W-:Y:S01]  /*00a0*/  R2UR UR8, R0 ;  /* 0x00000000000872ca */ /* 0x004fe200000e0000 */
[----:B-1--4-:R-:W-:Y:S05]  /*00b0*/  BRA.U UP2, `(.L_x_0) ;  /* 0x00000001022c7547 */ /* 0x012fea000b800000 */
[----:B------:R-:W1:Y:S02]  /*00c0*/  LDCU.64 UR4, c[0x0][0x888] ;  /* 0x00011100ff0477ac */ /* 0x000e640008000a00 */
[----:B-1----:R-:W-:-:S04]  /*00d0*/  UISETP.NE.U32.AND UP0, UPT, UR4, URZ, UPT ;  /* 0x000000ff0400728c */ /* 0x002fc8000bf05070 */
[----:B------:R-:W-:-:S09]  /*00e0*/  UISETP.NE.AND.EX UP0, UPT, UR5, URZ, UPT, UP0 ;  /* 0x000000ff0500728c */ /* 0x000fd2000bf05300 */
[----:B------:R-:W-:Y:S05]  /*00f0*/  BRA.U !UP0, `(.L_x_1) ;  /* 0x0000000108107547 */ /* 0x000fea000b800000 */
[----:B------:R-:W1:Y:S02]  /*0100*/  LDC.64 R90, c[0x0][0x888] ;  /* 0x00022200ff5a7b82 */ /* 0x000e640000000a00 */
[----:B-1----:R1:W5:Y:S01]  /*0110*/  LDG.E R90, desc[UR38][R90.64] ;  /* 0x000000265a5a7981 */ /* 0x002362000c1e1900 */
[----:B------:R-:W-:Y:S01]  /*0120*/  HFMA2 R132, -RZ, RZ, 0, 5.9604644775390625e-08 ;  /* 0x00000001ff847431 */ /* 0x000fe200000001ff */
[----:B------:R-:W-:Y:S05]  /*0130*/  BRA `(.L_x_0) ;  /* 0x00000000000c7947 */ /* 0x000fea0003800000 */
.L_x_1:
[----:B------:R-:W1:Y:S01]  /*0140*/  LDCU UR4, c[0x0][0x880] ;  /* 0x00011000ff0477ac */ /* 0x000e620008000800 */
[----:B------:R-:W-:Y:S01]  /*0150*/  HFMA2 R132, -RZ, RZ, 0, 5.9604644775390625e-08 ;  /* 0x00000001ff847431 */ /* 0x000fe200000001ff */
[----:B-1----:R-:W-:-:S07]  /*0160*/  MOV R90, UR4 ;  /* 0x00000004005a7c02 */ /* 0x002fce0008000f00 */
.L_x_0:
[----:B------:R-:W2:Y:S02]  /*0170*/  LDCU.64 UR4, c[0x0][0x8b0] ;  /* 0x00011600ff0477ac */ /* 0x000ea40008000a00 */
[----:B--2---:R-:W-:-:S04]  /*0180*/  UISETP.NE.U32.AND UP0, UPT, UR4, URZ, UPT ;  /* 0x000000ff0400728c */ /* 0x004fc8000bf05070 */
[----:B------:R-:W-:-:S09]  /*0190*/  UISETP.NE.AND.EX UP0, UPT, UR5, URZ, UPT, UP0 ;  /* 0x000000ff0500728c */ /* 0x000fd2000bf05300 */
[----:B------:R-:W-:Y:S05]  /*01a0*/  BRA.U UP0, `(.L_x_2) ;  /* 0x0000000100247547 */ /* 0x000fea000b800000 */
[----:B------:R-:W2:Y:S02]  /*01b0*/  LDCU.64 UR4, c[0x0][0x8a8] ;  /* 0x00011500ff0477ac */ /* 0x000ea40008000a00 */
[----:B--2---:R-:W-:-:S04]  /*01c0*/  UISETP.NE.U32.AND UP0, UPT, UR4, URZ, UPT ;  /* 0x000000ff0400728c */ /* 0x004fc8000bf05070 */
[----:B------:R-:W-:-:S09]  /*01d0*/  UISETP.NE.AND.EX UP0, UPT, UR5, URZ, UPT, UP0 ;  /* 0x000000ff0500728c */ /* 0x000fd2000bf05300 */
[----:B------:R-:W-:Y:S05]  /*01e0*/  BRA.U !UP0, `(.L_x_3) ;  /* 0x00000001080c7547 */ /* 0x000fea000b800000 */
[----:B------:R-:W2:Y:S02]  /*01f0*/  LDC.64 R70, c[0x0][0x8a8] ;  /* 0x00022a00ff467b82 */ /* 0x000ea40000000a00 */
[----:B--2---:R2:W5:Y:S01]  /*0200*/  LDG.E R70, desc[UR38][R70.64] ;  /* 0x0000002646467981 */ /* 0x004562000c1e1900 */
[----:B------:R-:W-:Y:S05]  /*0210*/  BRA `(.L_x_2) ;  /* 0x0000000000087947 */ /* 0x000fea0003800000 */
.L_x_3:
[----:B------:R-:W2:Y:S02]  /*0220*/  LDCU UR4, c[0x0][0x8a0] ;  /* 0x00011400ff0477ac */ /* 0x000ea40008000800 */
[----:B--2---:R-:W-:Y:S02]  /*0230*/  MOV R70, UR4 ;  /* 0x0000000400467c02 */ /* 0x004fe40008000f00 */
.L_x_2:
[----:B------:R-:W-:Y:S01]  /*0240*/  IMAD.U32 R0, RZ, RZ, UR8 ;  /* 0x00000008ff007e24 */ /* 0x000fe2000f8e00ff */
[----:B------:R-:W-:Y:S04]  /*0250*/  BSSY.RECONVERGENT B0, `(.L_x_4) ;  /* 0x000000c000007945 */ /* 0x000fe80003800200 */
[C---:B------:R-:W-:Y:S02]  /*0260*/  ISETP.NE.OR P1, PT, R0.reuse, 0x1, !P5 ;  /* 0x000000010000780c */ /* 0x040fe40006f25670 */
[----:B------:R-:W-:-:S11]  /*0270*/  ISETP.NE.OR P0, PT, R0, 0x3, !P5 ;  /* 0x000000030000780c */ /* 0x000fd60006f05670 */
[----:B------:R-:W-:Y:S05]  /*0280*/  @P1 BRA `(.L_x_5) ;  /* 0x0000000000201947 */ /* 0x000fea0003800000 */
[----:B------:R-:W3:Y:S02]  /*0290*/  LDCU.64 UR4, c[0x0][0x348] ;  /* 0x00006900ff0477ac */ /* 0x000ee40008000a00 */
[----:B---3--:R-:W-:Y:S02]  /*02a0*/  UIADD3 UR10, UP1, UPT, UR4, 0x80, URZ ;  /* 0x00000080040a7890 */ /* 0x008fe4000ff3e0ff */
[----:B------:R-:W-:Y:S02]  /*02b0*/  UIADD3 UR4, UP0, UPT, UR4, 0x180, URZ ;  /* 0x0000018004047890 */ /* 0x000fe4000ff1e0ff */
[----:B------:R-:W-:Y:S02]  /*02c0*/  UIADD3.X UR11, UPT, UPT, URZ, UR5, URZ, UP1, !UPT ;  /* 0x00000005ff0b7290 */ /* 0x000fe40008ffe4ff */
[----:B------:R-:W-:-:S07]  /*02d0*/  UIADD3.X UR5, UPT, UPT, URZ, UR5, URZ, UP0, !UPT ;  /* 0x00000005ff057290 */ /* 0x000fce00087fe4ff */
[----:B------:R3:W-:Y:S02]  /*02e0*/  UTMACCTL.PF [UR10] ;  /* 0x000000000a0079b9 */ /* 0x0007e40008040000 */
[----:B------:R3:W-:Y:S02]  /*02f0*/  UTMACCTL.PF [UR4] ;  /* 0x00000000040079b9 */ /* 0x0007e40008040000 */
[----:B---3--:R-:W-:Y:S01]  /*0300*/  NOP ;  /* 0x0000000000007918 */ /* 0x008fe20000000000 */
.L_x_5:
[----:B------:R-:W-:Y:S05]  /*0310*/  BSYNC.RECONVERGENT B0 ;  /* 0x0000000000007941 */ /* 0x000fea0003800200 */
.L_x_4:
[----:B------:R-:W-:Y:S04]  /*0320*/  BSSY.RECONVERGENT B0, `(.L_x_6) ;  /* 0x000000a000007945 */ /* 0x000fe80003800200 */
        /* <DEDUP_REMOVED lines=9> */
.L_x_7:
[----:B------:R-:W-:Y:S05]  /*03c0*/  BSYNC.RECONVERGENT B0 ;  /* 0x0000000000007941 */ /* 0x000fea0003800200 */
.L_x_6:
[----:B------:R-:W3:Y:S01]  /*03d0*/  LDCU.64 UR4, c[0x0][0x888] ;  /* 0x00011100ff0477ac */ /* 0x000ee20008000a00 */
[----:B------:R-:W-:Y:S02]  /*03e0*/  UISETP.EQ.U32.AND UP1, UPT, UR6, URZ, UPT ;  /* 0x000000ff0600728c */ /* 0x000fe4000bf22070 */
[----:B------:R-:W-:Y:S02]  /*03f0*/  UPLOP3.LUT UP3, UPT, UPT, UPT, UPT, 0x40, 0x4 ;  /* 0x000000000004789c */ /* 0x000fe40003f6e870 */
[----:B---3--:R-:W-:-:S04]  /*0400*/  UISETP.NE.U32.AND UP0, UPT, UR4, URZ, UPT ;  /* 0x000000ff0400728c */ /* 0x008fc8000bf05070 */
[----:B------:R-:W-:-:S04]  /*0410*/  UISETP.NE.AND.EX UP0, UPT, UR5, URZ, UPT, UP0 ;  /* 0x000000ff0500728c */ /* 0x000fc8000bf05300 */
[----:B------:R-:W-:-:S04]  /*0420*/  UISETP.EQ.OR.EX UP4, UPT, UR7, URZ, !UP0, UP1 ;  /* 0x000000ff0700728c */ /* 0x000fc8000c782710 */
[----:B------:R-:W-:-:S05]  /*0430*/  UP2UR UR43, UPR, URZ, 0x10 ;  /* 0x00000010ff2b7883 */ /* 0x000fca0008000000 */
[----:B------:R-:W-:Y:S07]  /*0440*/  BRA.U !UP4, `(.L_x_8) ;  /* 0x000000010c147547 */ /* 0x000fee000b800000 */
[----:B------:R-:W-:Y:S01]  /*0450*/  PLOP3.LUT P1, PT, PT, PT, UP2, 0x80, 0x8 ;  /* 0x000000000008781c */ /* 0x000fe20003f2f028 */
[----:B------:R-:W-:-:S12]  /*0460*/  UPLOP3.LUT UP3, UPT, UPT, UPT, UP0, 0x40, 0x4 ;  /* 0x000000000004789c */ /* 0x000fd80003f6e800 */
[----:B-----5:R-:W-:-:S13]  /*0470*/  @!P1 FSETP.EQ.AND P0, PT, R90, RZ, PT ;  /* 0x000000ff5a00920b */ /* 0x020fda0003f02000 */
[----:B------:R-:W-:Y:S01]  /*0480*/  @!P1 VOTEU.ANY UP1, P0 ;  /* 0x0000000000ff9886 */ /* 0x000fe20000020100 */
[----:B------:R-:W-:-:S11]  /*0490*/  @!UP2 UPLOP3.LUT UP3, UPT, UPT, UPT, UP1, 0x80, 0x8 ;  /* 0x000000000008a89c */ /* 0x000fd60003f6f010 */
.L_x_8:
[----:B------:R-:W3:Y:S01]  /*04a0*/  SHFL.IDX PT, R2, R156, RZ, 0x1f ;  /* 0x00001fff9c027589 */ /* 0x000ee200000e0000 */
[----:B------:R-:W-:-:S04]  /*04b0*/  UISETP.NE.AND UP1, UPT, UR8, 0x2, UPT ;  /* 0x000000020800788c */ /* 0x000fc8000bf25270 */
[----:B------:R-:W-:Y:S01]  /*04c0*/  USEL UR5, URZ, 0x1, UP1 ;  /* 0x00000001ff057887 */ /* 0x000fe20008800000 */
[----:B---3--:R-:W-:-:S13]  /*04d0*/  ISETP.NE.AND P0, PT, R2, RZ, PT ;  /* 0x000000ff0200720c */ /* 0x008fda0003f05270 */
[----:B------:R-:W-:Y:S05]  /*04e0*/  @P0 BRA `(.L_x_9) ;  /* 0x0000000000680947 */ /* 0x000fea0003800000 */
[----:B------:R-:W3:Y:S01]  /*04f0*/  S2UR UR6, SR_CgaCtaId ;  /* 0x00000000000679c3 */ /* 0x000ee20000008800 */
[----:B------:R-:W-:Y:S01]  /*0500*/  UMOV UR7, 0x400 ;  /* 0x0000040000077882 */ /* 0x000fe20000000000 */
[----:B------:R-:W-:Y:S01]  /*0510*/  UMOV UR4, 0x1 ;  /* 0x0000000100047882 */ /* 0x000fe20000000000 */
[----:B------:R-:W-:Y:S01]  /*0520*/  ELECT P0, URZ, PT ;  /* 0x0000000000ff782f */ /* 0x000fe20003800000 */
[----:B------:R-:W-:-:S04]  /*0530*/  UIADD3 UR10, UPT, UPT, -UR4, 0x100000, URZ ;  /* 0x00100000040a7890 */ /* 0x000fc8000fffe1ff */
[----:B------:R-:W-:Y:S02]  /*0540*/  USHF.L.U32 UR11, UR10, 0xb, URZ ;  /* 0x0000000b0a0b7899 */ /* 0x000fe400080006ff */
[----:B------:R-:W-:Y:S02]  /*0550*/  USHF.L.U32 UR10, UR10, 0x1, URZ ;  /* 0x000000010a0a7899 */ /* 0x000fe400080006ff */
[----:B---3--:R-:W-:Y:S01]  /*0560*/  ULEA UR6, UR6, UR7, 0x18 ;  /* 0x0000000706067291 */ /* 0x008fe2000f8ec0ff */
[----:B------:R-:W3:Y:S11]  /*0570*/  FENCE.VIEW.ASYNC.S ;  /* 0x00000000000073c6 */ /* 0x000ef60000000000 */
[----:B---3--:R3:W4:Y:S01]  /*0580*/  SYNCS.EXCH.64 URZ, [UR6], UR10 ;  /* 0x0000000a06ff75b2 */ /* 0x0087220008000100 */
[----:B------:R3:W1:Y:S01]  /*0590*/  SYNCS.EXCH.64 URZ, [UR6+0x40], UR10 ;  /* 0x0000400a06ff75b2 */ /* 0x0006620008000100 */
        /* <DEDUP_REMOVED lines=13> */
[----:B------:R3:W1:Y:S02]  /*0670*/  SYNCS.EXCH.64 URZ, [UR6+0x78], UR10 ;  /* 0x0000780a06ff75b2 */ /* 0x0006640008000100 */
[----:B---3--:R-:W-:Y:S01]  /*0680*/  NOP ;  /* 0x0000000000007918 */ /* 0x008fe20000000000 */
.L_x_9:
[----:B------:R-:W3:Y:S01]  /*0690*/  SHFL.IDX PT, R2, R156, RZ, 0x1f ;  /* 0x00001fff9c027589 */ /* 0x000ee200000e0000 */
[----:B------:R-:W-:Y:S01]  /*06a0*/  NOP ;  /* 0x0000000000007918 */ /* 0x000fe20000000000 */
[----:B---3--:R-:W-:-:S13]  /*06b0*/  ISETP.NE.AND P0, PT, R2, 0x1, PT ;  /* 0x000000010200780c */ /* 0x008fda0003f05270 */
[----:B------:R-:W-:Y:S05]  /*06c0*/  @P0 BRA `(.L_x_10) ;  /* 0x0000000000500947 */ /* 0x000fea0003800000 */
[----:B------:R-:W3:Y:S01]  /*06d0*/  S2UR UR7, SR_CgaCtaId ;  /* 0x00000000000779c3 */ /* 0x000ee20000008800 */
[----:B------:R-:W-:Y:S01]  /*06e0*/  UMOV UR9, 0x400 ;  /* 0x0000040000097882 */ /* 0x000fe20000000000 */
[----:B------:R-:W-:Y:S01]  /*06f0*/  UMOV UR6, 0x20 ;  /* 0x0000002000067882 */ /* 0x000fe20000000000 */
[----:B------:R-:W-:Y:S01]  /*0700*/  UMOV UR4, 0x80 ;  /* 0x0000008000047882 */ /* 0x000fe20000000000 */
[----:B------:R-:W-:-:S04]  /*0710*/  UIADD3 UR10, UPT, UPT, -UR6, 0x100000, URZ ;  /* 0x00100000060a7890 */ /* 0x000fc8000fffe1ff */
[----:B------:R-:W-:Y:S02]  /*0720*/  USHF.L.U32 UR11, UR10, 0xb, URZ ;  /* 0x0000000b0a0b7899 */ /* 0x000fe400080006ff */
[----:B------:R-:W-:Y:S02]  /*0730*/  USHF.L.U32 UR10, UR10, 0x1, URZ ;  /* 0x000000010a0a7899 */ /* 0x000fe400080006ff */
[----:B------:R-:W-:-:S04]  /*0740*/  UIADD3 UR12, UPT, UPT, -UR4, 0x100000, URZ ;  /* 0x00100000040c7890 */ /* 0x000fc8000fffe1ff */
[----:B------:R-:W-:Y:S02]  /*0750*/  USHF.L.U32 UR13, UR12, 0xb, URZ ;  /* 0x0000000b0c0d7899 */ /* 0x000fe400080006ff */
[----:B------:R-:W-:Y:S01]  /*0760*/  USHF.L.U32 UR12, UR12, 0x1, URZ ;  /* 0x000000010c0c7899 */ /* 0x000fe200080006ff */
[----:B------:R-:W-:Y:S01]  /*0770*/  ELECT P0, URZ, PT ;  /* 0x0000000000ff782f */ /* 0x000fe20003800000 */
[----:B---3--:R-:W-:Y:S01]  /*0780*/  ULEA UR7, UR7, UR9, 0x18 ;  /* 0x0000000907077291 */ /* 0x008fe2000f8ec0ff */
[----:B------:R-:W3:Y:S11]  /*0790*/  FENCE.VIEW.ASYNC.S ;  /* 0x00000000000073c6 */ /* 0x000ef60000000000 */
[----:B---3--:R3:W1:Y:S01]  /*07a0*/  SYNCS.EXCH.64 URZ, [UR7+0x80], UR10 ;  /* 0x0000800a07ff75b2 */ /* 0x0086620008000100 */
[----:B------:R3:W1:Y:S01]  /*07b0*/  SYNCS.EXCH.64 URZ, [UR7+0x98], UR12 ;  /* 0x0000980c07ff75b2 */ /* 0x0006620008000100 */
[----:B------:R3:W1:Y:S01]  /*07c0*/  SYNCS.EXCH.64 URZ, [UR7+0x88], UR10 ;  /* 0x0000880a07ff75b2 */ /* 0x0006620008000100 */
[----:B------:R3:W1:Y:S01]  /*07d0*/  SYNCS.EXCH.64 URZ, [UR7+0xa0], UR12 ;  /* 0x0000a00c07ff75b2 */ /* 0x0006620008000100 */
[----:B------:R3:W1:Y:S01]  /*07e0*/  SYNCS.EXCH.64 URZ, [UR7+0x90], UR10 ;  /* 0x0000900a07ff75b2 */ /* 0x0006620008000100 */
[----:B------:R3:W1:Y:S01]  /*07f0*/  SYNCS.EXCH.64 URZ, [UR7+0xa8], UR12 ;  /* 0x0000a80c07ff75b2 */ /* 0x0006620008000100 */
[----:B------:R-:W-:Y:S01]  /*0800*/  NOP ;  /* 0x0000000000007918 */ /* 0x000fe20000000000 */
.L_x_10:
[----:B------:R-:W2:Y:S01]  /*0810*/  SHFL.IDX PT, R2, R156, RZ, 0x1f ;  /* 0x00001fff9c027589 */ /* 0x000ea200000e0000 */
[----:B------:R-:W-:Y:S01]  /*0820*/  NOP ;  /* 0x0000000000007918 */ /* 0x000fe20000000000 */
[----:B--2---:R-:W-:-:S13]  /*0830*/  ISETP.NE.AND P0, PT, R2, 0x3, PT ;  /* 0x000000030200780c */ /* 0x004fda0003f05270 */
[----:B------:R-:W-:Y:S05]  /*0840*/  @P0 BRA `(.L_x_11) ;  /* 0x0000000000300947 */ /* 0x000fea0003800000 */
[----:B------:R-:W2:Y:S01]  /*0850*/  S2UR UR6, SR_CgaCtaId ;  /* 0x00000000000679c3 */ /* 0x000ea20000008800 */
[----:B---3--:R-:W-:Y:S01]  /*0860*/  UMOV UR7, 0x400 ;  /* 0x0000040000077882 */ /* 0x008fe20000000000 */
[----:B------:R-:W-:Y:S01]  /*0870*/  UMOV UR4, 0x20 ;  /* 0x0000002000047882 */ /* 0x000fe20000000000 */
[----:B------:R-:W-:Y:S01]  /*0880*/  ELECT P0, URZ, PT ;  /* 0x0000000000ff782f */ /* 0x000fe20003800000 */
[----:B------:R-:W-:-:S04]  /*0890*/  UIADD3 UR10, UPT, UPT, -UR4, 0x100000, URZ ;  /* 0x00100000040a7890 */ /* 0x000fc8000fffe1ff */
[----:B------:R-:W-:Y:S02]  /*08a0*/  USHF.L.U32 UR11, UR10, 0xb, URZ ;  /* 0x0000000b0a0b7899 */ /* 0x000fe400080006ff */
[----:B------:R-:W-:Y:S02]  /*08b0*/  USHF.L.U32 UR10, UR10, 0x1, URZ ;  /* 0x000000010a0a7899 */ /* 0x000fe400080006ff */
[----:B--2---:R-:W-:Y:S01]  /*08c0*/  ULEA UR6, UR6, UR7, 0x18 ;  /* 0x0000000706067291 */ /* 0x004fe2000f8ec0ff */
[----:B------:R-:W2:Y:S11]  /*08d0*/  FENCE.VIEW.ASYNC.S ;  /* 0x00000000000073c6 */ /* 0x000eb60000000000 */
[----:B--2---:R2:W3:Y:S01]  /*08e0*/  SYNCS.EXCH.64 URZ, [UR6+0xb0], UR10 ;  /* 0x0000b00a06ff75b2 */ /* 0x0044e20008000100 */
[----:B------:R2:W1:Y:S01]  /*08f0*/  SYNCS.EXCH.64 URZ, [UR6+0xb8], UR10 ;  /* 0x0000b80a06ff75b2 */ /* 0x0004620008000100 */
[----:B------:R-:W-:Y:S01]  /*0900*/  NOP ;  /* 0x0000000000007918 */ /* 0x000fe20000000000 */
.L_x_11:
[----:B------:R-:W4:Y:S01]  /*0910*/  SHFL.IDX PT, R2, R156, RZ, 0x1f ;  /* 0x00001fff9c027589 */ /* 0x000f2200000e0000 */
[----:B------:R-:W-:Y:S01]  /*0920*/  NOP ;  /* 0x0000000000007918 */ /* 0x000fe20000000000 */
[----:B----4-:R-:W-:-:S13]  /*0930*/  ISETP.NE.AND P0, PT, R2, 0x4, PT ;  /* 0x000000040200780c */ /* 0x010fda0003f05270 */
[----:B------:R-:W-:Y:S05]  /*0940*/  @P0 BRA `(.L_x_12) ;  /* 0x00000000004c0947 */ /* 0x000fea0003800000 */
[----:B--2---:R-:W2:Y:S01]  /*0950*/  S2UR UR6, SR_CgaCtaId ;  /* 0x00000000000679c3 */ /* 0x004ea20000008800 */
[----:B------:R-:W-:Y:S01]  /*0960*/  UMOV UR9, 0xe0 ;  /* 0x000000e000097882 */ /* 0x000fe20000000000 */
[----:B---3--:R-:W-:Y:S01]  /*0970*/  UMOV UR7, 0x400 ;  /* 0x0000040000077882 */ /* 0x008fe20000000000 */
[----:B------:R-:W-:Y:S01]  /*0980*/  USEL UR9, UR9, 0x100, UP3 ;  /* 0x0000010009097887 */ /* 0x000fe20009800000 */
[----:B------:R-:W-:Y:S01]  /*0990*/  UMOV UR4, 0x1 ;  /* 0x0000000100047882 */ /* 0x000fe20000000000 */
[----:B------:R-:W-:Y:S01]  /*09a0*/  ELECT P0, URZ, PT ;  /* 0x0000000000ff782f */ /* 0x000fe20003800000 */
[----:B------:R-:W-:-:S04]  /*09b0*/  UIADD3 UR10, UPT, UPT, -UR4, 0x100000, URZ ;  /* 0x00100000040a7890 */ /* 0x000fc8000fffe1ff */
[----:B------:R-:W-:Y:S02]  /*09c0*/  USHF.L.U32 UR11, UR10, 0xb, URZ ;  /* 0x0000000b0a0b7899 */ /* 0x000fe400080006ff */
[----:B------:R-:W-:Y:S02]  /*09d0*/  USHF.L.U32 UR10, UR10, 0x1, URZ ;  /* 0x000000010a0a7899 */ /* 0x000fe400080006ff */
[----:B------:R-:W-:-:S04]  /*09e0*/  UIADD3 UR12, UPT, UPT, -UR9, 0x100000, URZ ;  /* 0x00100000090c7890 */ /* 0x000fc8000fffe1ff */
[----:B------:R-:W-:Y:S02]  /*09f0*/  USHF.L.U32 UR13, UR12, 0xb, URZ ;  /* 0x0000000b0c0d7899 */ /* 0x000fe400080006ff */
[----:B------:R-:W-:Y:S02]  /*0a00*/  USHF.L.U32 UR12, UR12, 0x1, URZ ;  /* 0x000000010c0c7899 */ /* 0x000fe400080006ff */
[----:B--2---:R-:W-:Y:S01]  /*0a10*/  ULEA UR6, UR6, UR7, 0x18 ;  /* 0x0000000706067291 */ /* 0x004fe2000f8ec0ff */
[----:B------:R-:W2:Y:S11]  /*0a20*/  FENCE.VIEW.ASYNC.S ;  /* 0x00000000000073c6 */ /* 0x000eb60000000000 */
[----:B--2---:R4:W2:Y:S01]  /*0a30*/  SYNCS.EXCH.64 URZ, [UR6+0xc0], UR10 ;  /* 0x0000c00a06ff75b2 */ /* 0x0048a20008000100 */
[----:B------:R4:W3:Y:S01]  /*0a40*/  SYNCS.EXCH.64 URZ, [UR6+0xd0], UR12 ;  /* 0x0000d00c06ff75b2 */ /* 0x0008e20008000100 */
[----:B------:R4:W1:Y:S01]  /*0a50*/  SYNCS.EXCH.64 URZ, [UR6+0xc8], UR10 ;  /* 0x0000c80a06ff75b2 */ /* 0x0008620008000100 */
[----:B------:R4:W1:Y:S02]  /*0a60*/  SYNCS.EXCH.64 URZ, [UR6+0xd8], UR12 ;  /* 0x0000d80c06ff75b2 */ /* 0x0008640008000100 */
[----:B----4-:R-:W-:Y:S01]  /*0a70*/  NOP ;  /* 0x0000000000007918 */ /* 0x010fe20000000000 */
.L_x_12:
[----:B------:R-:W4:Y:S01]  /*0a80*/  SHFL.IDX PT, R2, R156, RZ, 0x1f ;  /* 0x00001fff9c027589 */ /* 0x000f2200000e0000 */
[----:B------:R-:W-:Y:S01]  /*0a90*/  NOP ;  /* 0x0000000000007918 */ /* 0x000fe20000000000 */
[----:B----4-:R-:W-:-:S13]  /*0aa0*/  ISETP.NE.AND P0, PT, R2, 0x5, PT ;  /* 0x000000050200780c */ /* 0x010fda0003f05270 */
[----:B------:R-:W-:Y:S05]  /*0ab0*/  @P0 BRA `(.L_x_13) ;  /* 0x0000000000580947 */ /* 0x000fea0003800000 */
[----:B---3--:R-:W3:Y:S01]  /*0ac0*/  S2UR UR7, SR_CgaCtaId ;  /* 0x00000000000779c3 */ /* 0x008ee20000008800 */
[----:B------:R-:W-:Y:S01]  /*0ad0*/  UMOV UR9, 0x400 ;  /* 0x0000040000097882 */ /* 0x000fe20000000000 */
[----:B--2---:R-:W-:Y:S01]  /*0ae0*/  UMOV UR6, 0x1 ;  /* 0x0000000100067882 */ /* 0x004fe20000000000 */
        /* <DEDUP_REMOVED lines=9> */
[----:B------:R-:W2:Y:S11]  /*0b80*/  FENCE.VIEW.ASYNC.S ;  /* 0x00000000000073c6 */ /* 0x000eb60000000000 */
[----:B--2---:R4:W2:Y:S01]  /*0b90*/  SYNCS.EXCH.64 URZ, [UR7+0xe0], UR10 ;  /* 0x0000e00a07ff75b2 */ /* 0x0048a20008000100 */
[----:B------:R4:W3:Y:S01]  /*0ba0*/  SYNCS.EXCH.64 URZ, [UR7+0x100], UR12 ;  /* 0x0001000c07ff75b2 */ /* 0x0008e20008000100 */
[----:B------:R4:W1:Y:S01]  /*0bb0*/  SYNCS.EXCH.64 URZ, [UR7+0xe8], UR10 ;  /* 0x0000e80a07ff75b2 */ /* 0x0008620008000100 */
[----:B------:R4:W1:Y:S01]  /*0bc0*/  SYNCS.EXCH.64 URZ, [UR7+0x108], UR12 ;  /* 0x0001080c07ff75b2 */ /* 0x0008620008000100 */
[----:B------:R4:W1:Y:S01]  /*0bd0*/  SYNCS.EXCH.64 URZ, [UR7+0xf0], UR10 ;  /* 0x0000f00a07ff75b2 */ /* 0x0008620008000100 */
[----:B------:R4:W1:Y:S01]  /*0be0*/  SYNCS.EXCH.64 URZ, [UR7+0x110], UR12 ;  /* 0x0001100c07ff75b2 */ /* 0x0008620008000100 */
[----:B------:R4:W1:Y:S01]  /*0bf0*/  SYNCS.EXCH.64 URZ, [UR7+0xf8], UR10 ;  /* 0x0000f80a07ff75b2 */ /* 0x0008620008000100 */
[----:B------:R4:W1:Y:S02]  /*0c00*/  SYNCS.EXCH.64 URZ, [UR7+0x118], UR12 ;  /* 0x0001180c07ff75b2 */ /* 0x0008640008000100 */
[----:B----4-:R-:W-:Y:S01]  /*0c10*/  NOP ;  /* 0x0000000000007918 */ /* 0x010fe20000000000 */
.L_x_13:
[----:B------:R-:W4:Y:S01]  /*0c20*/  SHFL.IDX PT, R2, R156, RZ, 0x1f ;  /* 0x00001fff9c027589 */ /* 0x000f2200000e0000 */
[----:B------:R-:W-:Y:S01]  /*0c30*/  NOP ;  /* 0x0000000000007918 */ /* 0x000fe20000000000 */
[----:B----4-:R-:W-:-:S13]  /*0c40*/  ISETP.NE.AND P0, PT, R2, 0x3, PT ;  /* 0x000000030200780c */ /* 0x010fda0003f05270 */
[----:B------:R-:W-:Y:S05]  /*0c50*/  @P0 BRA `(.L_x_14) ;  /* 0x0000000000380947 */ /* 0x000fea0003800000 */
[----:B--2---:R-:W2:Y:S01]  /*0c60*/  S2UR UR6, SR_CgaCtaId ;  /* 0x00000000000679c3 */ /* 0x004ea20000008800 */
        /* <DEDUP_REMOVED lines=13> */
.L_x_14:
[----:B--2---:R-:W2:Y:S01]  /*0d40*/  S2UR UR6, SR_CTAID.X ;  /* 0x00000000000679c3 */ /* 0x004ea20000002500 */
[----:B------:R-:W-:-:S05]  /*0d50*/  CS2R.32 R115, SR_CgaSize ;  /* 0x0000000000737805 */ /* 0x000fca0000008a00 */
[----:B------:R-:W-:-:S05]  /*0d60*/  IMAD R115, R115, -0xa0, RZ ;  /* 0xffffff6073737824 */ /* 0x000fca00078e02ff */
[----:B------:R-:W-:-:S14]  /*0d70*/  R2UR UR9, R115 ;  /* 0x00000000730972ca */ /* 0x000fdc00000e0000 */
[----:B------:R-:W4:Y:S01]  /*0d80*/  LDCU UR9, c[0x0][UR9+0x2b0] ;  /* 0x00005600090977ac */ /* 0x000f220008000800 */
[----:B------:R-:W-:Y:S01]  /*0d90*/  NOP ;  /* 0x0000000000007918 */ /* 0x000fe20000000000 */
[----:B------:R-:W-:-:S05]  /*0da0*/  CS2R.32 R115, SR_CgaSize ;  /* 0x0000000000737805 */ /* 0x000fca0000008a00 */
[----:B------:R-:W-:-:S05]  /*0db0*/  IMAD R115, R115, -0xa0, RZ ;  /* 0xffffff6073737824 */ /* 0x000fca00078e02ff */
[----:B---3--:R-:W-:-:S14]  /*0dc0*/  R2UR UR7, R115 ;  /* 0x00000000730772ca */ /* 0x008fdc00000e0000 */
[----:B------:R-:W3:Y:S01]  /*0dd0*/  LDCU UR7, c[0x0][UR7+0x2b4] ;  /* 0x00005680070777ac */ /* 0x000ee20008000800 */
[----:B------:R-:W1:Y:S08]  /*0de0*/  S2UR UR4, SR_CTAID.Y ;  /* 0x00000000000479c3 */ /* 0x000e700000002600 */
[----:B------:R-:W3:Y:S01]  /*0df0*/  LDC R10, c[0x0][0xb24] ;  /* 0x0002c900ff0a7b82 */ /* 0x000ee20000000800 */
[----:B--2---:R-:W-:-:S02]  /*0e00*/  I2FP.F32.U32 R115, UR6 ;  /* 0x0000000600737c45 */ /* 0x004fc40008201000 */
[----:B------:R-:W-:-:S05]  /*0e10*/  CS2R.32 R3, SR_CgaSize ;  /* 0x0000000000037805 */ /* 0x000fca0000008a00 */
[----:B------:R-:W-:-:S06]  /*0e20*/  IMAD R3, R3, -0xa0, RZ ;  /* 0xffffff6003037824 */ /* 0x000fcc00078e02ff */
[----:B------:R-:W2:Y:S01]  /*0e30*/  LDC R3, c[0x0][R3+0x2a0] ;  /* 0x0000a80003037b82 */ /* 0x000ea20000000800 */
[----:B------:R-:W-:Y:S01]  /*0e40*/  MOV R22, UR6 ;  /* 0x0000000600167c02 */ /* 0x000fe20008000f00 */
[----:B----4-:R-:W-:Y:S01]  /*0e50*/  FMUL R115, R115, UR9 ;  /* 0x0000000973737c20 */ /* 0x010fe20008400000 */
[----:B-1----:R-:W-:Y:S02]  /*0e60*/  I2FP.F32.U32 R114, UR4 ;  /* 0x0000000400727c45 */ /* 0x002fe40008201000 */
[----:B------:R-:W-:-:S05]  /*0e70*/  CS2R.32 R2, SR_CgaSize ;  /* 0x0000000000027805 */ /* 0x000fca0000008a00 */
[----:B------:R-:W-:-:S06]  /*0e80*/  IMAD R2, R2, -0xa0, RZ ;  /* 0xffffff6002027824 */ /* 0x000fcc00078e02ff */
[----:B------:R-:W1:Y:S01]  /*0e90*/  LDC R2, c[0x0][R2+0x2a4] ;  /* 0x0000a90002027b82 */ /* 0x000e620000000800 */
[----:B------:R-:W-:Y:S01]  /*0ea0*/  MOV R23, UR4 ;  /* 0x0000000400177c02 */ /* 0x000fe20008000f00 */
[----:B------:R-:W4:Y:S01]  /*0eb0*/  F2I.U32.TRUNC.NTZ R115, R115 ;  /* 0x0000007300737305 */ /* 0x000f22000020f000 */
[----:B---3--:R-:W-:-:S05]  /*0ec0*/  FMUL R114, R114, UR7 ;  /* 0x0000000772727c20 */ /* 0x008fca0008400000 */
[----:B------:R-:W-:Y:S01]  /*0ed0*/  BAR.SYNC.DEFER_BLOCKING 0x0 ;  /* 0x0000000000007b1d */ /* 0x000fe20000010000 */
[----:B------:R-:W-:-:S05]  /*0ee0*/  ISETP.GE.AND P0, PT, R10, 0x1, PT ;  /* 0x000000010a00780c */ /* 0x000fca0003f06270 */
[----:B------:R-:W3:Y:S02]  /*0ef0*/  F2I.U32.TRUNC.NTZ R114, R114 ;  /* 0x0000007200727305 */ /* 0x000ee4000020f000 */
[----:B------:R-:W1:Y:S01]  /*0f00*/  S2UR UR36, SR_CTAID.Z ;  /* 0x00000000002479c3 */ /* 0x000e620000002700 */
[----:B----4-:R-:W-:-:S05]  /*0f10*/  IADD3 R115, PT, PT, -R115, RZ, RZ ;  /* 0x000000ff73737210 */ /* 0x010fca0007ffe1ff */
[----:B--2---:R-:W-:Y:S01]  /*0f20*/  IMAD R115, R3, R115, UR6 ;  /* 0x0000000603737e24 */ /* 0x004fe2000f8e0273 */
[----:B---3--:R-:W-:-:S05]  /*0f30*/  IADD3 R114, PT, PT, -R114, RZ, RZ ;  /* 0x000000ff72727210 */ /* 0x008fca0007ffe1ff */
[----:B-1----:R-:W-:Y:S01]  /*0f40*/  IMAD R114, R2, R114, UR4 ;  /* 0x0000000402727e24 */ /* 0x002fe2000f8e0272 */
[----:B------:R-:W-:Y:S06]  /*0f50*/  @!P0 BRA `(.L_x_15) ;  /* 0x0000000000b88947 */ /* 0x000fec0003800000 */
[----:B------:R-:W1:Y:S01]  /*0f60*/  LDC.64 R4, c[0x0][0xb18] ;  /* 0x0002c600ff047b82 */ /* 0x000e620000000a00 */
[----:B------:R-:W-:-:S07]  /*0f70*/  ISETP.NE.AND P0, PT, R10, 0x1, PT ;  /* 0x000000010a00780c */ /* 0x000fce0003f05270 */
[----:B------:R-:W2:Y:S08]  /*0f80*/  LDC R9, c[0x0][0xb0c] ;  /* 0x0002c300ff097b82 */ /* 0x000eb00000000800 */
[----:B------:R-:W3:Y:S08]  /*0f90*/  LDC R12, c[0x0][0x370] ;  /* 0x0000dc00ff0c7b82 */ /* 0x000ef00000000800 */
[----:B------:R-:W4:Y:S01]  /*0fa0*/  LDC R11, c[0x0][0x374] ;  /* 0x0000dd00ff0b7b82 */ /* 0x000f220000000800 */
[----:B-1----:R-:W-:-:S07]  /*0fb0*/  ISETP.NE.AND P1, PT, R4, 0x1, PT ;  /* 0x000000010400780c */ /* 0x002fce0003f25270 */
[----:B------:R-:W3:Y:S01]  /*0fc0*/  LDC.64 R6, c[0x0][0xb10] ;  /* 0x0002c400ff067b82 */ /* 0x000ee20000000a00 */
[----:B--2---:R-:W-:-:S07]  /*0fd0*/  ISETP.NE.AND P2, PT, R9, 0x1, PT ;  /* 0x000000010900780c */ /* 0x004fce0003f45270 */
[----:B------:R-:W1:Y:S08]  /*0fe0*/  LDC R8, c[0x0][0xb20] ;  /* 0x0002c800ff087b82 */ /* 0x000e700000000800 */
[----:B------:R-:W2:Y:S01]  /*0ff0*/  LDC.64 R2, c[0x0][0xb28] ;  /* 0x0002ca00ff027b82 */ /* 0x000ea20000000a00 */
[----:B----4-:R-:W-:-:S04]  /*1000*/  IMAD.HI.U32 R13, R11, R5, RZ ;  /* 0x000000050b0d7227 */ /* 0x010fc800078e00ff */
[----:B------:R-:W-:-:S04]  /*1010*/  IMAD.HI.U32 R5, R23, R5, RZ ;  /* 0x0000000517057227 */ /* 0x000fc800078e00ff */
[----:B---3--:R-:W-:-:S05]  /*1020*/  IMAD.HI.U32 R14, R12, R6, RZ ;  /* 0x000000060c0e7227 */ /* 0x008fca00078e00ff */
[-C--:B------:R-:W-:Y:S01]  /*1030*/  @P2 SHF.R.U32.HI R12, RZ, R7.reuse, R14 ;  /* 0x00000007ff0c2219 */ /* 0x080fe2000001160e */
[C---:B------:R-:W-:Y:S01]  /*1040*/  IMAD.HI.U32 R14, R22.reuse, R6, RZ ;  /* 0x00000006160e7227 */ /* 0x040fe200078e00ff */
[-C--:B-1----:R-:W-:Y:S02]  /*1050*/  @P1 SHF.R.U32.HI R11, RZ, R8.reuse, R13 ;  /* 0x00000008ff0b1219 */ /* 0x082fe4000001160d */
[----:B------:R-:W-:Y:S02]  /*1060*/  SHF.R.U32.HI R5, RZ, R8, R5 ;  /* 0x00000008ff057219 */ /* 0x000fe40000011605 */
[----:B------:R-:W-:Y:S02]  /*1070*/  SHF.R.U32.HI R14, RZ, R7, R14 ;  /* 0x00000007ff0e7219 */ /* 0x000fe4000001160e */
[----:B------:R-:W-:Y:S01]  /*1080*/  SEL R5, R23, R5, !P1 ;  /* 0x0000000517057207 */ /* 0x000fe20004800000 */
[----:B--2---:R-:W-:Y:S01]  /*1090*/  IMAD.HI.U32 R13, R11, R2, RZ ;  /* 0x000000020b0d7227 */ /* 0x004fe200078e00ff */
[----:B------:R-:W-:-:S03]  /*10a0*/  SEL R14, R22, R14, !P2 ;  /* 0x0000000e160e7207 */ /* 0x000fc60005000000 */
[----:B------:R-:W-:Y:S01]  /*10b0*/  IMAD.HI.U32 R6, R12, R2, RZ ;  /* 0x000000020c067227 */ /* 0x000fe200078e00ff */
[----:B------:R-:W-:-:S04]  /*10c0*/  @P0 SHF.R.U32.HI R11, RZ, R3, R13 ;  /* 0x00000003ff0b0219 */ /* 0x000fc8000001160d */
[----:B------:R-:W-:Y:S01]  /*10d0*/  @P0 SHF.R.U32.HI R12, RZ, R3, R6 ;  /* 0x00000003ff0c0219 */ /* 0x000fe20000011606 */
[----:B------:R-:W-:-:S04]  /*10e0*/  IMAD R11, R11, R10, RZ ;  /* 0x0000000a0b0b7224 */ /* 0x000fc800078e02ff */
[----:B------:R-:W-:Y:S01]  /*10f0*/  IMAD R6, R12, R10, RZ ;  /* 0x0000000a0c067224 */ /* 0x000fe200078e02ff */
[----:B------:R-:W-:-:S04]  /*1100*/  ISETP.GE.AND P1, PT, R5, R11, PT ;  /* 0x0000000b0500720c */ /* 0x000fc80003f26270 */
[----:B------:R-:W-:Y:S01]  /*1110*/  ISETP.GE.OR P1, PT, R14, R6, P1 ;  /* 0x000000060e00720c */ /* 0x000fe20000f26670 */
[----:B------:R-:W-:-:S05]  /*1120*/  IMAD.HI.U32 R6, R5, R2, RZ ;  /* 0x0000000205067227 */ /* 0x000fca00078e00ff */
[----:B------:R-:W-:-:S04]  /*1130*/  SHF.R.U32.HI R6, RZ, R3, R6 ;  /* 0x00000003ff067219 */ /* 0x000fc80000011606 */
[----:B------:R-:W-:-:S03]  /*1140*/  SEL R6, R5, R6, !P0 ;  /* 0x0000000605067207 */ /* 0x000fc60004000000 */
[----:B------:R-:W-:Y:S01]  /*1150*/  @!P1 IMAD.HI.U32 R7, R14, R2, RZ ;  /* 0x000000020e079227 */ /* 0x000fe200078e00ff */
[----:B------:R-:W-:-:S04]  /*1160*/  IADD3 R2, PT, PT, -R6, RZ, RZ ;  /* 0x000000ff06027210 */ /* 0x000fc80007ffe1ff */
[----:B------:R-:W-:Y:S01]  /*1170*/  @!P1 SHF.R.U32.HI R3, RZ, R3, R7 ;  /* 0x00000003ff039219 */ /* 0x000fe20000011607 */
[----:B------:R-:W-:Y:S01]  /*1180*/  IMAD R2, R10, R2, R5 ;  /* 0x000000020a027224 */ /* 0x000fe200078e0205 */
[----:B------:R-:W-:Y:S02]  /*1190*/  IADD3 R7, PT, PT, -R5, RZ, RZ ;  /* 0x000000ff05077210 */ /* 0x000fe40007ffe1ff */
[----:B------:R-:W-:-:S03]  /*11a0*/  @!P1 SEL R3, R14, R3, !P0 ;  /* 0x000000030e039207 */ /* 0x000fc60004000000 */
[----:B------:R-:W-:Y:S02]  /*11b0*/  IMAD R7, R4, R7, R23 ;  /* 0x0000000704077224 */ /* 0x000fe400078e0217 */
[--C-:B------:R-:W-:Y:S02]  /*11c0*/  @!P1 IMAD.IADD R6, R6, 0x1, -R3.reuse ;  /* 0x0000000106069824 */ /* 0x100fe400078e0a03 */
[----:B------:R-:W-:Y:S01]  /*11d0*/  @!P1 IMAD R3, R2, R12, R3 ;  /* 0x0000000c02039224 */ /* 0x000fe200078e0203 */
[----:B------:R-:W-:Y:S01]  /*11e0*/  IADD3 R2, PT, PT, -R14, RZ, RZ ;  /* 0x000000ff0e027210 */ /* 0x000fe20007ffe1ff */
[----:B------:R-:W-:Y:S02]  /*11f0*/  @!P1 IMAD R5, R6, R10, R14 ;  /* 0x0000000a06059224 */ /* 0x000fe400078e020e */
[----:B------:R-:W-:Y:S02]  /*1200*/  @!P1 IMAD.MOV.U32 R14, RZ, RZ, R3 ;  /* 0x000000ffff0e9224 */ /* 0x000fe400078e0003 */
[----:B------:R-:W-:-:S02]  /*1210*/  IMAD R2, R9, R2, R22 ;  /* 0x0000000209027224 */ /* 0x000fc400078e0216 */
[----:B------:R-:W-:Y:S02]  /*1220*/  IMAD R23, R5, R4, R7 ;  /* 0x0000000405177224 */ /* 0x000fe400078e0207 */
[----:B------:R-:W-:Y:S02]  /*1230*/  IMAD R22, R14, R9, R2 ;  /* 0x000000090e167224 */ /* 0x000fe400078e0202 */
.L_x_15:
[----:B------:R-:W1:Y:S01]  /*1240*/  LDCU UR6, c[0x0][0xb30] ;  /* 0x00016600ff0677ac */ /* 0x000e620008000800 */
[----:B------:R-:W2:Y:S08]  /*1250*/  S2UR UR4, SR_CgaCtaId ;  /* 0x00000000000479c3 */ /* 0x000eb00000008800 */
[----:B------:R-:W3:Y:S01]  /*1260*/  LDC R65, c[0x0][0xb24] ;  /* 0x0002c900ff417b82 */ /* 0x000ee20000000800 */
[----:B-1----:R-:W-:-:S09]  /*1270*/  UISETP.NE.AND UP1, UPT, UR6, 0x1, UPT ;  /* 0x000000010600788c */ /* 0x002fd2000bf25270 */
[----:B--2---:R-:W-:Y:S05]  /*1280*/  BRA.U UP1, `(.L_x_16) ;  /* 0x0000000101407547 */ /* 0x004fea000b800000 */
[----:B------:R-:W1:Y:S08]  /*1290*/  LDC.64 R4, c[0x0][0xb10] ;  /* 0x0002c400ff047b82 */ /* 0x000e700000000a00 */
[----:B------:R-:W2:Y:S08]  /*12a0*/  LDC.64 R2, c[0x0][0xb18] ;  /* 0x0002c600ff027b82 */ /* 0x000eb00000000a00 */
[----:B------:R-:W4:Y:S08]  /*12b0*/  LDC R6, c[0x0][0xb20] ;  /* 0x0002c800ff067b82 */ /* 0x000f300000000800 */
[----:B------:R-:W3:Y:S01]  /*12c0*/  LDC R7, c[0x0][0xb0c] ;  /* 0x0002c300ff077b82 */ /* 0x000ee20000000800 */
[----:B-1----:R-:W-:-:S05]  /*12d0*/  IMAD.HI.U32 R4, R22, R4, RZ ;  /* 0x0000000416047227 */ /* 0x002fca00078e00ff */
[----:B------:R-:W-:Y:S01]  /*12e0*/  SHF.R.U32.HI R4, RZ, R5, R4 ;  /* 0x00000005ff047219 */ /* 0x000fe20000011604 */
[----:B--2---:R-:W-:Y:S01]  /*12f0*/  IMAD.HI.U32 R3, R23, R3, RZ ;  /* 0x0000000317037227 */ /* 0x004fe200078e00ff */
[----:B------:R-:W-:-:S04]  /*1300*/  ISETP.NE.AND P0, PT, R2, 0x1, PT ;  /* 0x000000010200780c */ /* 0x000fc80003f05270 */
[----:B----4-:R-:W-:-:S04]  /*1310*/  SHF.R.U32.HI R3, RZ, R6, R3 ;  /* 0x00000006ff037219 */ /* 0x010fc80000011603 */
[----:B------:R-:W-:Y:S02]  /*1320*/  SEL R3, R23, R3, !P0 ;  /* 0x0000000317037207 */ /* 0x000fe40004000000 */
[----:B---3--:R-:W-:-:S04]  /*1330*/  ISETP.NE.AND P1, PT, R7, 0x1, PT ;  /* 0x000000010700780c */ /* 0x008fc80003f25270 */
[----:B------:R-:W-:-:S05]  /*1340*/  SEL R4, R22, R4, !P1 ;  /* 0x0000000416047207 */ /* 0x000fca0004800000 */
[----:B------:R-:W-:Y:S02]  /*1350*/  IMAD.IADD R5, R3, 0x1, -R4 ;  /* 0x0000000103057824 */ /* 0x000fe400078e0a04 */
[----:B------:R-:W-:Y:S02]  /*1360*/  IMAD.IADD R3, R4, 0x1, -R3 ;  /* 0x0000000104037824 */ /* 0x000fe400078e0a03 */
[----:B------:R-:W-:Y:S02]  /*1370*/  IMAD R22, R5, R7, R22 ;  /* 0x0000000705167224 */ /* 0x000fe400078e0216 */
[----:B------:R-:W-:-:S07]  /*1380*/  IMAD R23, R3, R2, R23 ;  /* 0x0000000203177224 */ /* 0x000fce00078e0217 */
.L_x_16:
[----:B------:R-:W-:Y:S01]  /*1390*/  BAR.SYNC.DEFER_BLOCKING 0x0 ;  /* 0x0000000000007b1d */ /* 0x000fe20000010000 */
[----:B------:R-:W-:Y:S01]  /*13a0*/  UISETP.NE.AND UP1, UPT, UR8, 0x2, UPT ;  /* 0x000000020800788c */ /* 0x000fe2000bf25270 */
[----:B------:R-:W-:Y:S02]  /*13b0*/  ISETP.NE.OR P5, PT, R0, 0x2, !P5 ;  /* 0x000000020000780c */ /* 0x000fe40006fa5670 */
[----:B------:R-:W-:-:S06]  /*13c0*/  LOP3.LUT R2, R153, 0x1f, RZ, 0xc0, !PT ;  /* 0x0000001f99027812 */ /* 0x000fcc00078ec0ff */
[----:B------:R-:W-:Y:S05]  /*13d0*/  BRA.U UP1, `(.L_x_17) ;  /* 0x0000001101e87547 */ /* 0x000fea000b800000 */
[----:B------:R-:W1:Y:S01]  /*13e0*/  LDCU UR14, c[0x0][0x38c] ;  /* 0x00007180ff0e77ac */ /* 0x000e620008000800 */
[----:B------:R-:W2:Y:S01]  /*13f0*/  LDC R8, c[0x0][0x370] ;  /* 0x0000dc00ff087b82 */ /* 0x000ea20000000800 */
[----:B------:R-:W-:Y:S01]  /*1400*/  HFMA2 R14, -RZ, RZ, 0, 0 ;  /* 0x00000000ff0e7431 */ /* 0x000fe200000001ff */
[----:B------:R-:W-:Y:S01]  /*1410*/  ISETP.EQ.OR P4, PT, R2, RZ, P5 ;  /* 0x000000ff0200720c */ /* 0x000fe20002f82670 */
[----:B------:R-:W-:Y:S01]  /*1420*/  IMAD.MOV.U32 R15, RZ, RZ, 0x1 ;  /* 0x00000001ff0f7424 */ /* 0x000fe200078e00ff */
[----:B------:R-:W-:Y:S01]  /*1430*/  CS2R R12, SRZ ;  /* 0x00000000000c7805 */ /* 0x000fe2000001ff00 */
[----:B------:R-:W-:Y:S01]  /*1440*/  IMAD.MOV.U32 R11, RZ, RZ, 0x1 ;  /* 0x00000001ff0b7424 */ /* 0x000fe200078e00ff */
[----:B------:R-:W4:Y:S02]  /*1450*/  LDCU.64 UR22, c[0x0][0x348] ;  /* 0x00006900ff1677ac */ /* 0x000f240008000a00 */
[----:B------:R-:W2:Y:S01]  /*1460*/  LDC R0, c[0x0][0x374] ;  /* 0x0000dd00ff007b82 */ /* 0x000ea20000000800 */
[----:B------:R-:W-:Y:S01]  /*1470*/  UMOV UR7, URZ ;  /* 0x000000ff00077c82 */ /* 0x000fe20008000000 */
[----:B-1----:R-:W-:-:S04]  /*1480*/  UIADD3 UR6, UPT, UPT, UR14, 0x3f, URZ ;  /* 0x0000003f0e067890 */ /* 0x002fc8000fffe0ff */
[----:B------:R-:W-:-:S04]  /*1490*/  USHF.R.S32.HI UR5, URZ, 0x1f, UR6 ;  /* 0x0000001fff057899 */ /* 0x000fc80008011406 */
[----:B------:R-:W-:-:S04]  /*14a0*/  ULEA.HI UR5, UR5, UR6, URZ, 0x6 ;  /* 0x0000000605057291 */ /* 0x000fc8000f8f30ff */
[----:B------:R-:W-:Y:S02]  /*14b0*/  USHF.R.S32.HI UR21, URZ, 0x6, UR5 ;  /* 0x00000006ff157899 */ /* 0x000fe40008011405 */
[----:B------:R-:W-:Y:S02]  /*14c0*/  UIADD3 UR5, UPT, UPT, UR14, -0x1, URZ ;  /* 0xffffffff0e057890 */ /* 0x000fe4000fffe0ff */
[----:B------:R-:W-:Y:S02]  /*14d0*/  UISETP.LT.U32.AND UP0, UPT, UR21, 0x8, UPT ;  /* 0x000000081500788c */ /* 0x000fe4000bf01070 */
[----:B------:R-:W-:Y:S02]  /*14e0*/  UISETP.GE.U32.AND UP1, UPT, UR5, -0x7f, UPT ;  /* 0xffffff810500788c */ /* 0x000fe4000bf26070 */
[----:B------:R-:W-:Y:S02]  /*14f0*/  USEL UR15, UR21, 0x8, UP0 ;  /* 0x00000008150f7887 */ /* 0x000fe40008000000 */
[----:B------:R-:W-:-:S02]  /*1500*/  UIADD3 UR14, UPT, UPT, UR14, 0x7e, URZ ;  /* 0x0000007e0e0e7890 */ /* 0x000fc4000fffe0ff */
[----:B------:R-:W-:Y:S02]  /*1510*/  UIADD3 UR6, UPT, UPT, UR15, -0x1, URZ ;  /* 0xffffffff0f067890 */ /* 0x000fe4000fffe0ff */
[----:B------:R-:W-:-:S03]  /*1520*/  UIADD3 UR13, UPT, UPT, UR21, -UR15, URZ ;  /* 0x8000000f150d7290 */ /* 0x000fc6000fffe0ff */
[----:B------:R-:W-:-:S04]  /*1530*/  @UP1 UIADD3 UR6, UPT, UPT, UR15, URZ, URZ ;  /* 0x000000ff0f061290 */ /* 0x000fc8000fffe0ff */
[----:B----4-:R-:W-:-:S12]  /*1540*/  UIADD3 UR6, UPT, UPT, UR6, 0x1, URZ ;  /* 0x0000000106067890 */ /* 0x010fd8000fffe0ff */
.L_x_35:
[----:B------:R-:W-:Y:S01]  /*1550*/  UISETP.NE.AND UP0, UPT, UR4, URZ, UPT ;  /* 0x000000ff0400728c */ /* 0x000fe2000bf05270 */
[----:B------:R-:W1:Y:S08]  /*1560*/  S2UR UR4, SR_CgaCtaId ;  /* 0x00000000000479c3 */ /* 0x000e700000008800 */
[----:B------:R-:W-:Y:S05]  /*1570*/  BRA.U UP0, `(.L_x_18) ;  /* 0x0000000100347547 */ /* 0x000fea000b800000 */
[----:B------:R-:W4:Y:S01]  /*1580*/  S2R R2, SR_CgaCtaId ;  /* 0x0000000000027919 */ /* 0x000f220000008800 */
[----:B------:R-:W-:-:S04]  /*1590*/  MOV R3, 0x400 ;  /* 0x0000040000037802 */ /* 0x000fc80000000f00 */
[----:B----4-:R-:W-:Y:S02]  /*15a0*/  LEA R2, R2, R3, 0x18 ;  /* 0x0000000302027211 */ /* 0x010fe400078ec0ff */
[----:B------:R-:W-:-:S03]  /*15b0*/  SHF.L.U32 R3, R11, 0x1f, RZ ;  /* 0x0000001f0b037819 */ /* 0x000fc600000006ff */
[----:B------:R-:W-:-:S04]  /*15c0*/  IMAD R2, R12, 0x8, R2 ;  /* 0x000000080c027824 */ /* 0x000fc800078e0202 */
[----:B------:R-:W4:Y:S02]  /*15d0*/  SYNCS.PHASECHK.TRANS64.TRYWAIT P0, [R2+URZ+0x130], R3 ;  /* 0x00013003020075a7 */ /* 0x000f2400080011ff */
[----:B----4-:R-:W-:Y:S05]  /*15e0*/  @!P0 BRA `(.L_x_19) ;  /* 0x0000008800508947 */ /* 0x010fea0003800000 */
.L_x_212:
[----:B------:R-:W-:Y:S01]  /*15f0*/  VIADD R12, R12, 0x1 ;  /* 0x000000010c0c7836 */ /* 0x000fe20000000000 */
[----:B------:R4:W-:Y:S04]  /*1600*/  SYNCS.ARRIVE.TRANS64.A1T0 RZ, [R2+URZ+0x120], RZ ;  /* 0x000120ff02ff79a7 */ /* 0x0009e800081000ff */
[----:B------:R-:W-:-:S04]  /*1610*/  ISETP.NE.AND P0, PT, R12, 0x2, PT ;  /* 0x000000020c00780c */ /* 0x000fc80003f05270 */
[----:B------:R-:W-:Y:S02]  /*1620*/  SEL R12, R12, RZ, P0 ;  /* 0x000000ff0c0c7207 */ /* 0x000fe40000000000 */
[----:B----4-:R-:W-:-:S04]  /*1630*/  SEL R2, RZ, 0x1, P0 ;  /* 0x00000001ff027807 */ /* 0x010fc80000000000 */
[----:B------:R-:W-:-:S07]  /*1640*/  LOP3.LUT R11, R11, R2, RZ, 0x3c, !PT ;  /* 0x000000020b0b7212 */ /* 0x000fce00078e3cff */
.L_x_18:
[----:B------:R-:W-:Y:S01]  /*1650*/  UMOV UR5, 0x400 ;  /* 0x0000040000057882 */ /* 0x000fe20000000000 */
[----:B------:R-:W-:Y:S01]  /*1660*/  SHF.L.U32 R2, R15, 0x1f, RZ ;  /* 0x0000001f0f027819 */ /* 0x000fe200000006ff */
[----:B-1----:R-:W-:Y:S01]  /*1670*/  ULEA UR5, UR4, UR5, 0x18 ;  /* 0x0000000504057291 */ /* 0x002fe2000f8ec0ff */
[----:B------:R-:W-:Y:S01]  /*1680*/  R2UR UR35, R22 ;  /* 0x00000000162372ca */ /* 0x000fe200000e0000 */
[----:B------:R-:W-:Y:S01]  /*1690*/  UISETP.GE.U32.AND UP0, UPT, UR14, 0x7f, UPT ;  /* 0x0000007f0e00788c */ /* 0x000fe2000bf06070 */
[----:B------:R-:W-:Y:S01]  /*16a0*/  R2UR UR11, R23 ;  /* 0x00000000170b72ca */ /* 0x000fe200000e0000 */
[----:B------:R-:W-:Y:S01]  /*16b0*/  ULEA UR8, UR7, UR5, 0x3 ;  /* 0x0000000507087291 */ /* 0x000fe2000f8e18ff */
[----:B------:R-:W-:-:S08]  /*16c0*/  UMOV UR25, URZ ;  /* 0x000000ff00197c82 */ /* 0x000fd00008000000 */
[----:B------:R1:W4:Y:S01]  /*16d0*/  SYNCS.PHASECHK.TRANS64.TRYWAIT P0, [UR8+0x40], R2 ;  /* 0x00004002ff0075a7 */ /* 0x0003220008001108 */
[----:B------:R-:W-:Y:S02]  /*16e0*/  USHF.L.U32 UR35, UR35, 0x7, URZ ;  /* 0x0000000723237899 */ /* 0x000fe400080006ff */
[----:B------:R-:W-:Y:S01]  /*16f0*/  USHF.L.U32 UR11, UR11, 0x6, URZ ;  /* 0x000000060b0b7899 */ /* 0x000fe200080006ff */
[----:B------:R-:W-:Y:S11]  /*1700*/  BRA.U !UP0, `(.L_x_20) ;  /* 0x0000000108a87547 */ /* 0x000ff6000b800000 */
[----:B------:R-:W-:Y:S01]  /*1710*/  UMOV UR16, URZ ;  /* 0x000000ff00107c82 */ /* 0x000fe20008000000 */
[----:B------:R-:W-:-:S05]  /*1720*/  UMOV UR17, UR7 ;  /* 0x0000000700117c82 */ /* 0x000fca0008000000 */
.L_x_25:
[----:B-1----:R-:W-:Y:S01]  /*1730*/  ULEA UR33, UR17, UR5, 0x3 ;  /* 0x0000000511217291 */ /* 0x002fe2000f8e18ff */
[----:B----4-:R-:W-:Y:S01]  /*1740*/  @!P5 MOV R3, 0x6000 ;  /* 0x000060000003d802 */ /* 0x010fe20000000f00 */
[----:B----4-:R-:W-:Y:S10]  /*1750*/  @P0 BRA `(.L_x_21) ;  /* 0x00000000000c0947 */ /* 0x010ff40003800000 */
[----:B------:R-:W-:-:S04]  /*1760*/  SHF.L.U32 R4, R15, 0x1f, RZ ;  /* 0x0000001f0f047819 */ /* 0x000fc800000006ff */
[----:B------:R-:W4:Y:S02]  /*1770*/  SYNCS.PHASECHK.TRANS64.TRYWAIT P0, [UR33+0x40], R4 ;  /* 0x00004004ff0075a7 */ /* 0x000f240008001121 */
[----:B----4-:R-:W-:Y:S05]  /*1780*/  @!P0 BRA `(.L_x_22) ;  /* 0x0000008400fc8947 */ /* 0x010fea0003800000 */
.L_x_21:
[----:B------:R4:W-:Y:S01]  /*1790*/  @!P5 SYNCS.ARRIVE.TRANS64 RZ, [UR33], R3 ;  /* 0x00000003ffffd9a7 */ /* 0x0009e20008000021 */
[----:B------:R-:W-:Y:S04]  /*17a0*/  BSSY.RECONVERGENT B0, `(.L_x_23) ;  /* 0x0000003000007945 */ /* 0x000fe80003800200 */
[----:B------:R-:W-:Y:S05]  /*17b0*/  @P4 BRA `(.L_x_24) ;  /* 0x0000000000044947 */ /* 0x000fea0003800000 */
[----:B------:R-:W-:Y:S05]  /*17c0*/  BPT.TRAP 0x1 ;  /* 0x000000040000795c */ /* 0x000fea0000300000 */
.L_x_24:
[----:B------:R-:W-:Y:S05]  /*17d0*/  BSYNC.RECONVERGENT B0 ;  /* 0x0000000000007941 */ /* 0x000fea0003800200 */
.L_x_23:
[----:B------:R-:W-:Y:S02]  /*17e0*/  UIADD3 UR7, UPT, UPT, UR17, 0x1, URZ ;  /* 0x0000000111077890 */ /* 0x000fe4000fffe0ff */
[----:B------:R-:W-:Y:S02]  /*17f0*/  ULEA UR32, UR17, UR5, 0xe ;  /* 0x0000000511207291 */ /* 0x000fe4000f8e70ff */
[----:B------:R-:W-:Y:S02]  /*1800*/  UISETP.NE.AND UP0, UPT, UR7, 0x8, UPT ;  /* 0x000000080700788c */ /* 0x000fe4000bf05270 */
[----:B------:R-:W-:Y:S02]  /*1810*/  UIADD3 UR28, UP1, UPT, UR22, 0x80, URZ ;  /* 0x00000080161c7890 */ /* 0x000fe4000ff3e0ff */
[----:B------:R-:W-:Y:S02]  /*1820*/  USEL UR9, URZ, 0x1, UP0 ;  /* 0x00000001ff097887 */ /* 0x000fe40008000000 */
[----:B------:R-:W-:-:S02]  /*1830*/  USEL UR7, UR7, URZ, UP0 ;  /* 0x000000ff07077287 */ /* 0x000fc40008000000 */
[----:B------:R-:W-:Y:S02]  /*1840*/  UIADD3 UR26, UP0, UPT, UR22, 0x180, URZ ;  /* 0x00000180161a7890 */ /* 0x000fe4000ff1e0ff */
[----:B------:R-:W-:Y:S01]  /*1850*/  ULEA UR8, UR7, UR5, 0x3 ;  /* 0x0000000507087291 */ /* 0x000fe2000f8e18ff */
[----:B------:R-:W-:Y:S01]  /*1860*/  LOP3.LUT R15, R15, UR9, RZ, 0x3c, !PT ;  /* 0x000000090f0f7c12 */ /* 0x000fe2000f8e3cff */
[----:B------:R-:W-:Y:S02]  /*1870*/  USHF.L.U32 UR34, UR16, 0x6, URZ ;  /* 0x0000000610227899 */ /* 0x000fe400080006ff */
[----:B------:R-:W-:Y:S01]  /*1880*/  UIADD3.X UR29, UPT, UPT, URZ, UR23, URZ, UP1, !UPT ;  /* 0x00000017ff1d7290 */ /* 0x000fe20008ffe4ff */
[----:B-1----:R-:W-:Y:S01]  /*1890*/  SHF.L.U32 R2, R15, 0x1f, RZ ;  /* 0x0000001f0f027819 */ /* 0x002fe200000006ff */
[----:B------:R-:W-:Y:S02]  /*18a0*/  UIADD3 UR32, UPT, UPT, UR32, 0x6400, URZ ;  /* 0x0000640020207890 */ /* 0x000fe4000fffe0ff */
[----:B------:R-:W-:Y:S01]  /*18b0*/  UIADD3.X UR27, UPT, UPT, URZ, UR23, URZ, UP0, !UPT ;  /* 0x00000017ff1b7290 */ /* 0x000fe200087fe4ff */
[----:B------:R1:W1:Y:S01]  /*18c0*/  SYNCS.PHASECHK.TRANS64.TRYWAIT P0, [UR8+0x40], R2 ;  /* 0x00004002ff0075a7 */ /* 0x0002620008001108 */
[----:B------:R-:W-:Y:S01]  /*18d0*/  ULEA UR8, UR17, UR5, 0xd ;  /* 0x0000000511087291 */ /* 0x000fe2000f8e68ff */
[----:B------:R-:W-:Y:S01]  /*18e0*/  UMOV UR18, 0x0 ;  /* 0x0000000000127882 */ /* 0x000fe20000000000 */
[----:B------:R-:W-:-:S02]  /*18f0*/  UMOV UR19, 0x10000000 ;  /* 0x1000000000137882 */ /* 0x000fc40000000000 */
[----:B------:R-:W-:Y:S01]  /*1900*/  UIADD3 UR8, UPT, UPT, UR8, 0x26400, URZ ;  /* 0x0002640008087890 */ /* 0x000fe2000fffe0ff */
[----:B------:R1:W-:Y:S01]  /*1910*/  UTMALDG.3D [UR32], [UR28], desc[UR18] ;  /* 0x000012201c0075b4 */ /* 0x0003e20008011000 */
[----:B------:R-:W-:Y:S01]  /*1920*/  UMOV UR12, UR36 ;  /* 0x00000024000c7c82 */ /* 0x000fe20008000000 */
[----:B------:R-:W-:Y:S01]  /*1930*/  UMOV UR9, UR33 ;  /* 0x0000002100097c82 */ /* 0x000fe20008000000 */
[----:B------:R-:W-:Y:S01]  /*1940*/  UMOV UR10, UR34 ;  /* 0x00000022000a7c82 */ /* 0x000fe20008000000 */
[----:B------:R-:W-:Y:S01]  /*1950*/  UIADD3 UR16, UPT, UPT, UR16, 0x1, URZ ;  /* 0x0000000110107890 */ /* 0x000fe2000fffe0ff */
[----:B------:R-:W-:Y:S01]  /*1960*/  UMOV UR25, UR6 ;  /* 0x0000000600197c82 */ /* 0x000fe20008000000 */
[----:B------:R-:W-:Y:S02]  /*1970*/  UMOV UR17, UR7 ;  /* 0x0000000700117c82 */ /* 0x000fe40008000000 */
[----:B------:R1:W-:Y:S01]  /*1980*/  UTMALDG.3D [UR8], [UR26], desc[UR18] ;  /* 0x000012081a0075b4 */ /* 0x0003e20008011000 */
[----:B------:R-:W-:-:S09]  /*1990*/  UISETP.NE.AND UP0, UPT, UR16, UR6, UPT ;  /* 0x000000061000728c */ /* 0x000fd2000bf05270 */
[----:B------:R-:W-:Y:S05]  /*19a0*/  BRA.U UP0, `(.L_x_25) ;  /* 0xfffffffd00607547 */ /* 0x000fea000b83ffff */
.L_x_20:
[----:B-1--4-:R-:W-:Y:S01]  /*19b0*/  PLOP3.LUT P0, PT, PT, PT, UP3, 0x80, 0x8 ;  /* 0x000000000008781c */ /* 0x012fe20003f0f038 */
[----:B------:R-:W-:Y:S01]  /*19c0*/  ULEA UR8, UR7, UR5, 0x3 ;  /* 0x0000000507087291 */ /* 0x000fe2000f8e18ff */
[----:B------:R-:W-:Y:S01]  /*19d0*/  SHF.L.U32 R2, R15, 0x1f, RZ ;  /* 0x0000001f0f027819 */ /* 0x000fe200000006ff */
[----:B------:R-:W-:-:S10]  /*19e0*/  UISETP.GT.AND UP0, UPT, UR21, UR15, UPT ;  /* 0x0000000f1500728c */ /* 0x000fd4000bf04270 */
[----:B------:R-:W-:Y:S01]  /*19f0*/  @!P0 SYNCS.ARRIVE.TRANS64.A1T0 RZ, [UR5+0xb8], RZ ;  /* 0x0000b8ffffff89a7 */ /* 0x000fe20008100005 */
[----:B------:R1:W4:Y:S01]  /*1a00*/  SYNCS.PHASECHK.TRANS64.TRYWAIT P0, [UR8+0x40], R2 ;  /* 0x00004002ff0075a7 */ /* 0x0003220008001108 */
[----:B------:R-:W-:Y:S05]  /*1a10*/  BRA.U !UP0, `(.L_x_26) ;  /* 0x0000000108ac7547 */ /* 0x000fea000b800000 */
[----:B------:R-:W-:Y:S01]  /*1a20*/  UIADD3 UR24, UPT, UPT, UR13, UR25, URZ ;  /* 0x000000190d187290 */ /* 0x000fe2000fffe0ff */
[----:B------:R-:W-:-:S11]  /*1a30*/  UMOV UR32, UR7 ;  /* 0x0000000700207c82 */ /* 0x000fd60008000000 */
.L_x_31:
[----:B-1----:R-:W-:Y:S01]  /*1a40*/  ULEA UR17, UR32, UR5, 0x3 ;  /* 0x0000000520117291 */ /* 0x002fe2000f8e18ff */
[----:B----4-:R-:W-:Y:S01]  /*1a50*/  @!P5 MOV R3, 0x6000 ;  /* 0x000060000003d802 */ /* 0x010fe20000000f00 */
[----:B----4-:R-:W-:Y:S10]  /*1a60*/  @P0 BRA `(.L_x_27) ;  /* 0x00000000000c0947 */ /* 0x010ff40003800000 */
[----:B------:R-:W-:-:S04]  /*1a70*/  SHF.L.U32 R4, R15, 0x1f, RZ ;  /* 0x0000001f0f047819 */ /* 0x000fc800000006ff */
[----:B------:R-:W4:Y:S02]  /*1a80*/  SYNCS.PHASECHK.TRANS64.TRYWAIT P0, [UR17+0x40], R4 ;  /* 0x00004004ff0075a7 */ /* 0x000f240008001111 */
[----:B----4-:R-:W-:Y:S05]  /*1a90*/  @!P0 BRA `(.L_x_28) ;  /* 0x0000008400508947 */ /* 0x010fea0003800000 */
.L_x_27:
[----:B------:R4:W-:Y:S01]  /*1aa0*/  @!P5 SYNCS.ARRIVE.TRANS64 RZ, [UR17], R3 ;  /* 0x00000003ffffd9a7 */ /* 0x0009e20008000011 */
[----:B------:R-:W-:Y:S04]  /*1ab0*/  BSSY.RECONVERGENT B0, `(.L_x_29) ;  /* 0x0000003000007945 */ /* 0x000fe80003800200 */
[----:B------:R-:W-:Y:S05]  /*1ac0*/  @P4 BRA `(.L_x_30) ;  /* 0x0000000000044947 */ /* 0x000fea0003800000 */
[----:B------:R-:W-:Y:S05]  /*1ad0*/  BPT.TRAP 0x1 ;  /* 0x000000040000795c */ /* 0x000fea0000300000 */
.L_x_30:
[----:B------:R-:W-:Y:S05]  /*1ae0*/  BSYNC.RECONVERGENT B0 ;  /* 0x0000000000007941 */ /* 0x000fea0003800200 */
.L_x_29:
        /* <DEDUP_REMOVED lines=10> */
[----:B------:R-:W-:Y:S01]  /*1b90*/  UIADD3 UR16, UPT, UPT, UR16, 0x6400, URZ ;  /* 0x0000640010107890 */ /* 0x000fe2000fffe0ff */
[----:B-1----:R-:W-:Y:S01]  /*1ba0*/  SHF.L.U32 R2, R15, 0x1f, RZ ;  /* 0x0000001f0f027819 */ /* 0x002fe200000006ff */
[----:B------:R-:W-:Y:S02]  /*1bb0*/  UIADD3.X UR31, UPT, UPT, URZ, UR23, URZ, UP1, !UPT ;  /* 0x00000017ff1f7290 */ /* 0x000fe40008ffe4ff */
[----:B------:R-:W-:Y:S01]  /*1bc0*/  UIADD3.X UR29, UPT, UPT, URZ, UR23, URZ, UP0, !UPT ;  /* 0x00000017ff1d7290 */ /* 0x000fe200087fe4ff */
[----:B------:R1:W1:Y:S01]  /*1bd0*/  SYNCS.PHASECHK.TRANS64.TRYWAIT P0, [UR8+0x40], R2 ;  /* 0x00004002ff0075a7 */ /* 0x0002620008001108 */
[----:B------:R-:W-:Y:S01]  /*1be0*/  ULEA UR8, UR32, UR5, 0xd ;  /* 0x0000000520087291 */ /* 0x000fe2000f8e68ff */
[----:B------:R-:W-:Y:S01]  /*1bf0*/  UMOV UR26, 0x0 ;  /* 0x00000000001a7882 */ /* 0x000fe20000000000 */
[----:B------:R-:W-:-:S02]  /*1c00*/  UMOV UR27, 0x10000000 ;  /* 0x10000000001b7882 */ /* 0x000fc40000000000 */
[----:B------:R-:W-:Y:S01]  /*1c10*/  UIADD3 UR8, UPT, UPT, UR8, 0x26400, URZ ;  /* 0x0002640008087890 */ /* 0x000fe2000fffe0ff */
[----:B------:R-:W-:Y:S01]  /*1c20*/  UMOV UR19, UR35 ;  /* 0x0000002300137c82 */ /* 0x000fe20008000000 */
[----:B------:R-:W-:Y:S01]  /*1c30*/  UMOV UR20, UR36 ;  /* 0x0000002400147c82 */ /* 0x000fe20008000000 */
[----:B------:R-:W-:Y:S01]  /*1c40*/  UMOV UR12, UR36 ;  /* 0x00000024000c7c82 */ /* 0x000fe20008000000 */
[----:B------:R-:W-:Y:S01]  /*1c50*/  UMOV UR9, UR17 ;  /* 0x0000001100097c82 */ /* 0x000fe20008000000 */
[----:B------:R-:W-:Y:S01]  /*1c60*/  UMOV UR10, UR18 ;  /* 0x00000012000a7c82 */ /* 0x000fe20008000000 */
[----:B------:R1:W-:Y:S01]  /*1c70*/  UTMALDG.3D [UR16], [UR30], desc[UR26] ;  /* 0x00001a101e0075b4 */ /* 0x0003e20008011000 */
[----:B------:R-:W-:Y:S01]  /*1c80*/  UIADD3 UR25, UPT, UPT, UR25, 0x1, URZ ;  /* 0x0000000119197890 */ /* 0x000fe2000fffe0ff */
[----:B------:R-:W-:-:S03]  /*1c90*/  UMOV UR32, UR7 ;  /* 0x0000000700207c82 */ /* 0x000fc60008000000 */
[----:B------:R-:W-:Y:S01]  /*1ca0*/  UISETP.NE.AND UP0, UPT, UR25, UR24, UPT ;  /* 0x000000181900728c */ /* 0x000fe2000bf05270 */
[----:B------:R1:W-:Y:S08]  /*1cb0*/  UTMALDG.3D [UR8], [UR28], desc[UR26] ;  /* 0x00001a081c0075b4 */ /* 0x0003f00008011000 */
[----:B------:R-:W-:Y:S05]  /*1cc0*/  BRA.U UP0, `(.L_x_31) ;  /* 0xfffffffd005c7547 */ /* 0x000fea000b83ffff */
.L_x_26:
[C---:B-1----:R-:W-:Y:S01]  /*1cd0*/  LEA R2, R14.reuse, UR5, 0x3 ;  /* 0x000000050e027c11 */ /* 0x042fe2000f8e18ff */
[----:B------:R-:W-:Y:S01]  /*1ce0*/  NOP ;  /* 0x0000000000007918 */ /* 0x000fe20000000000 */
[----:B----4-:R-:W-:Y:S02]  /*1cf0*/  SHF.L.U32 R3, R13, 0x1f, RZ ;  /* 0x0000001f0d037819 */ /* 0x010fe400000006ff */
[----:B------:R-:W-:Y:S02]  /*1d00*/  LEA R4, R14, UR5, 0x4 ;  /* 0x000000050e047c11 */ /* 0x000fe4000f8e20ff */
[----:B------:R-:W1:Y:S02]  /*1d10*/  SYNCS.PHASECHK.TRANS64.TRYWAIT P0, [R2+URZ+0xc0], R3 ;  /* 0x0000c003020075a7 */ /* 0x000e6400080011ff */
[----:B-1----:R-:W-:Y:S05]  /*1d20*/  @!P0 BRA `(.L_x_32) ;  /* 0x0000008000c48947 */ /* 0x002fea0003800000 */
.L_x_215:
[----:B------:R-:W4:Y:S01]  /*1d30*/  LDS.128 R4, [R4+0x150] ;  /* 0x0001500004047984 */ /* 0x000f220000000c00 */
[----:B---3--:R-:W-:Y:S01]  /*1d40*/  ISETP.GE.AND P0, PT, R65, 0x1, PT ;  /* 0x000000014100780c */ /* 0x008fe20003f06270 */
[----:B-1----:R-:W-:Y:S01]  /*1d50*/  VIADD R2, R2, 0xd0 ;  /* 0x000000d002027836 */ /* 0x002fe20000000000 */
[----:B------:R-:W-:Y:S01]  /*1d60*/  @!PT LDS RZ, [RZ] ;  /* 0x00000000fffff984 */ /* 0x000fe20000000800 */
[----:B------:R-:W-:Y:S01]  /*1d70*/  @!PT LDS RZ, [RZ] ;  /* 0x00000000fffff984 */ /* 0x000fe20000000800 */
[----:B------:R-:W-:Y:S01]  /*1d80*/  @!PT LDS RZ, [RZ] ;  /* 0x00000000fffff984 */ /* 0x000fe20000000800 */
[----:B------:R-:W-:Y:S01]  /*1d90*/  @!PT LDS RZ, [RZ] ;  /* 0x00000000fffff984 */ /* 0x000fe20000000800 */
[----:B------:R1:W-:Y:S06]  /*1da0*/  MEMBAR.ALL.CTA ;  /* 0x0000000000007992 */ /* 0x0003ec0000008000 */
[----:B-1----:R-:W1:Y:S01]  /*1db0*/  FENCE.VIEW.ASYNC.S ;  /* 0x00000000000073c6 */ /* 0x002e620000000000 */
[----:B------:R-:W-:-:S04]  /*1dc0*/  PRMT R2, RZ, 0x654, R2 ;  /* 0x00000654ff027816 */ /* 0x000fc80000000002 */
[----:B-1----:R1:W-:Y:S01]  /*1dd0*/  SYNCS.ARRIVE.TRANS64.RED.A1T0 RZ, [R2+URZ], RZ ;  /* 0x000000ff02ff79a7 */ /* 0x0023e200081004ff */
[----:B----4-:R-:W-:-:S13]  /*1de0*/  LOP3.LUT P2, RZ, R6, 0x1, RZ, 0xc0, !PT ;  /* 0x0000000106ff7812 */ /* 0x010fda000784c0ff */
[----:B------:R-:W-:Y:S01]  /*1df0*/  @P2 SHF.R.U32.HI R3, RZ, 0x10, R5 ;  /* 0x00000010ff032819 */ /* 0x000fe20000011605 */
[----:B------:R-:W-:Y:S01]  /*1e00*/  VOTEU.ANY UP0, P2 ;  /* 0x0000000000ff7886 */ /* 0x000fe20001000100 */
[----:B------:R-:W-:Y:S02]  /*1e10*/  @P2 MOV R10, R4 ;  /* 0x00000004000a2202 */ /* 0x000fe40000000f00 */
[----:B------:R-:W-:Y:S02]  /*1e20*/  @P2 R2UR.BROADCAST UR8, R3 ;  /* 0x00000000030822ca */ /* 0x000fe400008e0000 */
[----:B------:R-:W-:-:S11]  /*1e30*/  @P2 LOP3.LUT R9, R5, 0xffff, RZ, 0xc0, !PT ;  /* 0x0000ffff05092812 */ /* 0x000fd600078ec0ff */
[----:B------:R-:W-:Y:S01]  /*1e40*/  @UP0 UMOV UR36, UR8 ;  /* 0x0000000800240c82 */ /* 0x000fe20008000000 */
[----:B-1----:R-:W-:Y:S05]  /*1e50*/  @!P0 BRA `(.L_x_33) ;  /* 0x0000000000b88947 */ /* 0x002fea0003800000 */
[----:B------:R-:W2:Y:S01]  /*1e60*/  LDC.64 R4, c[0x0][0xb18] ;  /* 0x0002c600ff047b82 */ /* 0x000ea20000000a00 */
[----:B------:R-:W-:-:S07]  /*1e70*/  ISETP.NE.AND P3, PT, R65, 0x1, PT ;  /* 0x000000014100780c */ /* 0x000fce0003f65270 */
[----:B------:R-:W1:Y:S08]  /*1e80*/  LDC.64 R6, c[0x0][0xb10] ;  /* 0x0002c400ff067b82 */ /* 0x000e700000000a00 */
[----:B------:R-:W3:Y:S08]  /*1e90*/  LDC R16, c[0x0][0xb20] ;  /* 0x0002c800ff107b82 */ /* 0x000ef00000000800 */
[----:B------:R-:W4:Y:S01]  /*1ea0*/  LDC R17, c[0x0][0xb0c] ;  /* 0x0002c300ff117b82 */ /* 0x000f220000000800 */
[----:B--2---:R-:W-:Y:S01]  /*1eb0*/  IMAD.HI.U32 R19, R0, R5, RZ ;  /* 0x0000000500137227 */ /* 0x004fe200078e00ff */
[----:B------:R-:W-:-:S03]  /*1ec0*/  ISETP.NE.AND P0, PT, R4, 0x1, PT ;  /* 0x000000010400780c */ /* 0x000fc60003f05270 */
[----:B------:R-:W-:-:S03]  /*1ed0*/  IMAD.HI.U32 R5, R9, R5, RZ ;  /* 0x0000000509057227 */ /* 0x000fc600078e00ff */
[----:B------:R-:W2:Y:S01]  /*1ee0*/  LDC.64 R2, c[0x0][0xb28] ;  /* 0x0002ca00ff027b82 */ /* 0x000ea20000000a00 */
[----:B-1----:R-:W-:-:S04]  /*1ef0*/  IMAD.HI.U32 R20, R8, R6, RZ ;  /* 0x0000000608147227 */ /* 0x002fc800078e00ff */
[----:B------:R-:W-:Y:S01]  /*1f00*/  IMAD.HI.U32 R21, R10, R6, RZ ;  /* 0x000000060a157227 */ /* 0x000fe200078e00ff */
[----:B------:R-:W-:Y:S02]  /*1f10*/  SHF.R.U32.HI R20, RZ, R7, R20 ;  /* 0x00000007ff147219 */ /* 0x000fe40000011614 */
[-C--:B---3--:R-:W-:Y:S02]  /*1f20*/  SHF.R.U32.HI R19, RZ, R16.reuse, R19 ;  /* 0x00000010ff137219 */ /* 0x088fe40000011613 */
[----:B------:R-:W-:Y:S02]  /*1f30*/  SHF.R.U32.HI R5, RZ, R16, R5 ;  /* 0x00000010ff057219 */ /* 0x000fe40000011605 */
[----:B------:R-:W-:Y:S02]  /*1f40*/  SEL R19, R0, R19, !P0 ;  /* 0x0000001300137207 */ /* 0x000fe40004000000 */
[----:B------:R-:W-:Y:S02]  /*1f50*/  SHF.R.U32.HI R21, RZ, R7, R21 ;  /* 0x00000007ff157219 */ /* 0x000fe40000011615 */
[----:B----4-:R-:W-:-:S02]  /*1f60*/  ISETP.NE.AND P1, PT, R17, 0x1, PT ;  /* 0x000000011100780c */ /* 0x010fc40003f25270 */
[----:B------:R-:W-:Y:S02]  /*1f70*/  SEL R5, R9, R5, !P0 ;  /* 0x0000000509057207 */ /* 0x000fe40004000000 */
[----:B------:R-:W-:Y:S02]  /*1f80*/  SEL R20, R8, R20, !P1 ;  /* 0x0000001408147207 */ /* 0x000fe40004800000 */
[----:B------:R-:W-:Y:S01]  /*1f90*/  SEL R21, R10, R21, !P1 ;  /* 0x000000150a157207 */ /* 0x000fe20004800000 */
[----:B--2---:R-:W-:-:S04]  /*1fa0*/  IMAD.HI.U32 R18, R19, R2, RZ ;  /* 0x0000000213127227 */ /* 0x004fc800078e00ff */
        /* <DEDUP_REMOVED lines=10> */
[----:B------:R-:W-:-:S04]  /*2050*/  @!P0 IMAD.HI.U32 R7, R21, R2, RZ ;  /* 0x0000000215078227 */ /* 0x000fc800078e00ff */
[----:B------:R-:W-:Y:S01]  /*2060*/  IMAD.MOV R2, RZ, RZ, -R6 ;  /* 0x000000ffff027224 */ /* 0x000fe200078e0a06 */
[----:B------:R-:W-:Y:S02]  /*2070*/  @!P0 SHF.R.U32.HI R3, RZ, R3, R7 ;  /* 0x00000003ff038219 */ /* 0x000fe40000011607 */
[----:B------:R-:W-:Y:S01]  /*2080*/  IADD3 R7, PT, PT, -R5, RZ, RZ ;  /* 0x000000ff05077210 */ /* 0x000fe20007ffe1ff */
[----:B------:R-:W-:Y:S01]  /*2090*/  IMAD R2, R65, R2, R5 ;  /* 0x0000000241027224 */ /* 0x000fe200078e0205 */
        /* <DEDUP_REMOVED lines=10> */
.L_x_33:
[----:B------:R-:W1:Y:S02]  /*2140*/  LDCU UR8, c[0x0][0xb30] ;  /* 0x00016600ff0877ac */ /* 0x000e640008000800 */
[----:B-1----:R-:W-:-:S09]  /*2150*/  UISETP.NE.AND UP0, UPT, UR8, 0x1, UPT ;  /* 0x000000010800788c */ /* 0x002fd2000bf05270 */
[----:B------:R-:W-:Y:S05]  /*2160*/  BRA.U UP0, `(.L_x_34) ;  /* 0x0000000100407547 */ /* 0x000fea000b800000 */
[----:B------:R-:W1:Y:S08]  /*2170*/  LDC.64 R4, c[0x0][0xb10] ;  /* 0x0002c400ff047b82 */ /* 0x000e700000000a00 */
[----:B------:R-:W3:Y:S08]  /*2180*/  LDC.64 R2, c[0x0][0xb18] ;  /* 0x0002c600ff027b82 */ /* 0x000ef00000000a00 */
[----:B------:R-:W4:Y:S08]  /*2190*/  LDC R6, c[0x0][0xb20] ;  /* 0x0002c800ff067b82 */ /* 0x000f300000000800 */
[----:B------:R-:W2:Y:S01]  /*21a0*/  LDC R7, c[0x0][0xb0c] ;  /* 0x0002c300ff077b82 */ /* 0x000ea20000000800 */
[----:B-1----:R-:W-:-:S05]  /*21b0*/  IMAD.HI.U32 R4, R10, R4, RZ ;  /* 0x000000040a047227 */ /* 0x002fca00078e00ff */
[----:B------:R-:W-:Y:S01]  /*21c0*/  SHF.R.U32.HI R4, RZ, R5, R4 ;  /* 0x00000005ff047219 */ /* 0x000fe20000011604 */
[----:B---3--:R-:W-:Y:S01]  /*21d0*/  IMAD.HI.U32 R3, R9, R3, RZ ;  /* 0x0000000309037227 */ /* 0x008fe200078e00ff */
[----:B------:R-:W-:-:S04]  /*21e0*/  ISETP.NE.AND P0, PT, R2, 0x1, PT ;  /* 0x000000010200780c */ /* 0x000fc80003f05270 */
[----:B----4-:R-:W-:-:S04]  /*21f0*/  SHF.R.U32.HI R3, RZ, R6, R3 ;  /* 0x00000006ff037219 */ /* 0x010fc80000011603 */
[----:B------:R-:W-:Y:S02]  /*2200*/  SEL R3, R9, R3, !P0 ;  /* 0x0000000309037207 */ /* 0x000fe40004000000 */
[----:B--2---:R-:W-:-:S04]  /*2210*/  ISETP.NE.AND P1, PT, R7, 0x1, PT ;  /* 0x000000010700780c */ /* 0x004fc80003f25270 */
[----:B------:R-:W-:-:S05]  /*2220*/  SEL R4, R10, R4, !P1 ;  /* 0x000000040a047207 */ /* 0x000fca0004800000 */
[----:B------:R-:W-:Y:S02]  /*2230*/  IMAD.IADD R5, R3, 0x1, -R4 ;  /* 0x0000000103057824 */ /* 0x000fe400078e0a04 */
[----:B------:R-:W-:Y:S02]  /*2240*/  IMAD.IADD R3, R4, 0x1, -R3 ;  /* 0x0000000104037824 */ /* 0x000fe400078e0a03 */
[----:B------:R-:W-:Y:S02]  /*2250*/  IMAD R10, R5, R7, R10 ;  /* 0x00000007050a7224 */ /* 0x000fe400078e020a */
[----:B------:R-:W-:-:S07]  /*2260*/  IMAD R9, R3, R2, R9 ;  /* 0x0000000203097224 */ /* 0x000fce00078e0209 */
.L_x_34:
[----:B------:R-:W-:Y:S01]  /*2270*/  VIADD R14, R14, 0x1 ;  /* 0x000000010e0e7836 */ /* 0x000fe20000000000 */
[----:B------:R-:W-:Y:S01]  /*2280*/  UPLOP3.LUT UP3, UPT, UPT, UPT, UPT, 0x80, 0x8 ;  /* 0x000000000008789c */ /* 0x000fe20003f6f070 */
[----:B------:R-:W-:Y:S02]  /*2290*/  IMAD.IADD R22, R10, 0x1, R115 ;  /* 0x000000010a167824 */ /* 0x000fe400078e0273 */
[----:B------:R-:W-:Y:S01]  /*22a0*/  IMAD.IADD R23, R9, 0x1, R114 ;  /* 0x0000000109177824 */ /* 0x000fe200078e0272 */
[----:B------:R-:W-:-:S04]  /*22b0*/  ISETP.NE.AND P0, PT, R14, 0x2, PT ;  /* 0x000000020e00780c */ /* 0x000fc80003f05270 */
[----:B------:R-:W-:Y:S02]  /*22c0*/  SEL R2, RZ, 0x1, P0 ;  /* 0x00000001ff027807 */ /* 0x000fe40000000000 */
[----:B------:R-:W-:Y:S02]  /*22d0*/  SEL R14, R14, RZ, P0 ;  /* 0x000000ff0e0e7207 */ /* 0x000fe40000000000 */
[----:B------:R-:W-:Y:S01]  /*22e0*/  LOP3.LUT R13, R13, R2, RZ, 0x3c, !PT ;  /* 0x000000020d0d7212 */ /* 0x000fe200078e3cff */
[----:B------:R-:W-:Y:S06]  /*22f0*/  @P2 BRA `(.L_x_35) ;  /* 0xfffffff000942947 */ /* 0x000fec000383ffff */
[----:B------:R-:W-:Y:S01]  /*2300*/  UIADD3 UR5, UPT, UPT, UR5, 0x40, URZ ;  /* 0x0000004005057890 */ /* 0x000fe2000fffe0ff */
[----:B------:R-:W-:-:S03]  /*2310*/  SHF.L.U32 R2, R15, 0x1f, RZ ;  /* 0x0000001f0f027819 */ /* 0x000fc600000006ff */
[----:B------:R-:W-:-:S09]  /*2320*/  ULEA UR4, UR7, UR5, 0x3 ;  /* 0x0000000507047291 */ /* 0x000fd2000f8e18ff */
[----:B------:R-:W1:Y:S02]  /*2330*/  SYNCS.PHASECHK.TRANS64.TRYWAIT P0, [UR4], R2 ;  /* 0x00000002ff0075a7 */ /* 0x000e640008001104 */
[----:B-1----:R-:W-:Y:S05]  /*2340*/  @!P0 BRA `(.L_x_36) ;  /* 0x0000007c00508947 */ /* 0x002fea0003800000 */
.L_x_217:
[----:B------:R-:W-:-:S04]  /*2350*/  UIADD3 UR6, UPT, UPT, UR7, 0x1, URZ ;  /* 0x0000000107067890 */ /* 0x000fc8000fffe0ff */
[----:B------:R-:W-:-:S04]  /*2360*/  UISETP.NE.AND UP0, UPT, UR6, 0x8, UPT ;  /* 0x000000080600788c */ /* 0x000fc8000bf05270 */
[----:B------:R-:W-:Y:S02]  /*2370*/  USEL UR7, URZ, 0x1, UP0 ;  /* 0x00000001ff077887 */ /* 0x000fe40008000000 */
[----:B------:R-:W-:-:S04]  /*2380*/  USEL UR6, UR6, URZ, UP0 ;  /* 0x000000ff06067287 */ /* 0x000fc80008000000 */
[----:B------:R-:W-:Y:S01]  /*2390*/  ULEA UR4, UR6, UR5, 0x3 ;  /* 0x0000000506047291 */ /* 0x000fe2000f8e18ff */
[----:B-1----:R-:W-:-:S04]  /*23a0*/  LOP3.LUT R2, R15, UR7, RZ, 0x3c, !PT ;  /* 0x000000070f027c12 */ /* 0x002fc8000f8e3cff */
[----:B------:R-:W-:-:S04]  /*23b0*/  SHF.L.U32 R3, R2, 0x1f, RZ ;  /* 0x0000001f02037819 */ /* 0x000fc800000006ff */
[----:B------:R-:W1:Y:S02]  /*23c0*/  SYNCS.PHASECHK.TRANS64.TRYWAIT P0, [UR4], R3 ;  /* 0x00000003ff0075a7 */ /* 0x000e640008001104 */
[----:B-1----:R-:W-:Y:S05]  /*23d0*/  @!P0 BRA `(.L_x_37) ;  /* 0x0000007c00448947 */ /* 0x002fea0003800000 */
.L_x_219:
[----:B------:R-:W-:-:S04]  /*23e0*/  UIADD3 UR6, UPT, UPT, UR6, 0x1, URZ ;  /* 0x0000000106067890 */ /* 0x000fc8000fffe0ff */
[----:B------:R-:W-:-:S04]  /*23f0*/  UISETP.NE.AND UP0, UPT, UR6, 0x8, UPT ;  /* 0x000000080600788c */ /* 0x000fc8000bf05270 */
[----:B------:R-:W-:Y:S02]  /*2400*/  USEL UR7, URZ, 0x1, UP0 ;  /* 0x00000001ff077887 */ /* 0x000fe40008000000 */
[----:B------:R-:W-:-:S04]  /*2410*/  USEL UR6, UR6, URZ, UP0 ;  /* 0x000000ff06067287 */ /* 0x000fc80008000000 */
[----:B------:R-:W-:Y:S01]  /*2420*/  ULEA UR4, UR6, UR5, 0x3 ;  /* 0x0000000506047291 */ /* 0x000fe2000f8e18ff */
[----:B------:R-:W-:-:S04]  /*2430*/  LOP3.LUT R2, R2, UR7, RZ, 0x3c, !PT ;  /* 0x0000000702027c12 */ /* 0x000fc8000f8e3cff */
[----:B-1----:R-:W-:-:S04]  /*2440*/  SHF.L.U32 R3, R2, 0x1f, RZ ;  /* 0x0000001f02037819 */ /* 0x002fc800000006ff */
[----:B------:R-:W1:Y:S02]  /*2450*/  SYNCS.PHASECHK.TRANS64.TRYWAIT P0, [UR4], R3 ;  /* 0x00000003ff0075a7 */ /* 0x000e640008001104 */
[----:B-1----:R-:W-:Y:S05]  /*2460*/  @!P0 BRA `(.L_x_38) ;  /* 0x0000007c00388947 */ /* 0x002fea0003800000 */
.L_x_221:
        /* <DEDUP_REMOVED lines=9> */
.L_x_223:
        /* <DEDUP_REMOVED lines=9> */
.L_x_225:
        /* <DEDUP_REMOVED lines=9> */
.L_x_227:
        /* <DEDUP_REMOVED lines=9> */
.L_x_229:
[----:B------:R-:W-:-:S04]  /*26b0*/  UIADD3 UR6, UPT, UPT, UR6, 0x1, URZ ;  /* 0x0000000106067890 */ /* 0x000fc8000fffe0ff */
[----:B------:R-:W-:-:S04]  /*26c0*/  UISETP.NE.AND UP0, UPT, UR6, 0x8, UPT ;  /* 0x000000080600788c */ /* 0x000fc8000bf05270 */
[----:B------:R-:W-:Y:S02]  /*26d0*/  USEL UR4, URZ, 0x1, UP0 ;  /* 0x00000001ff047887 */ /* 0x000fe40008000000 */
[----:B------:R-:W-:-:S04]  /*26e0*/  USEL UR6, UR6, URZ, UP0 ;  /* 0x000000ff06067287 */ /* 0x000fc80008000000 */
[----:B------:R-:W-:Y:S01]  /*26f0*/  ULEA UR6, UR6, UR5, 0x3 ;  /* 0x0000000506067291 */ /* 0x000fe2000f8e18ff */
[----:B------:R-:W-:-:S04]  /*2700*/  LOP3.LUT R2, R2, UR4, RZ, 0x3c, !PT ;  /* 0x0000000402027c12 */ /* 0x000fc8000f8e3cff */
[----:B------:R-:W-:Y:S01]  /*2710*/  SHF.L.U32 R2, R2, 0x1f, RZ ;  /* 0x0000001f02027819 */ /* 0x000fe200000006ff */
[----:B-12---:R-:W-:-:S07]  /*2720*/  IMAD.U32 R0, RZ, RZ, UR6 ;  /* 0x00000006ff007e24 */ /* 0x006fce000f8e00ff */
.L_x_43:
[----:B-1----:R1:W2:Y:S02]  /*2730*/  SYNCS.PHASECHK.TRANS64.TRYWAIT P0, [R0+URZ], R2 ;  /* 0x00000002000075a7 */ /* 0x0022a400080011ff */
[----:B--2---:R-:W-:Y:S05]  /*2740*/  @!P0 NANOSLEEP.SYNCS 0x989680 ;  /* 0x009896800000895d */ /* 0x004fea0003900000 */
[----:B------:R-:W2:Y:S02]  /*2750*/  @!P0 SYNCS.PHASECHK.TRANS64 P0, [R0+URZ], R2 ;  /* 0x00000002000085a7 */ /* 0x000ea400080010ff */
[----:B--2---:R-:W-:Y:S05]  /*2760*/  @P0 EXIT ;  /* 0x000000000000094d */ /* 0x004fea0003800000 */
[----:B------:R-:W-:Y:S05]  /*2770*/  BRA `(.L_x_43) ;  /* 0xfffffffc00ec7947 */ /* 0x000fea000383ffff */
.L_x_17:
[----:B------:R-:W-:-:S04]  /*2780*/  UISETP.NE.AND UP1, UPT, UR4, URZ, UPT ;  /* 0x000000ff0400728c */ /* 0x000fc8000bf25270 */
[----:B------:R-:W-:-:S09]  /*2790*/  UISETP.NE.OR UP1, UPT, UR8, 0x1, UP1 ;  /* 0x000000010800788c */ /* 0x000fd20008f25670 */
[----:B------:R-:W-:Y:S05]  /*27a0*/  BRA.U UP1, `(.L_x_44) ;  /* 0x0000000501487547 */ /* 0x000fea000b800000 */
[----:B------:R-:W-:Y:S01]  /*27b0*/  ISETP.NE.AND P2, PT, R2, RZ, PT ;  /* 0x000000ff0200720c */ /* 0x000fe20003f45270 */
[----:B------:R-:W-:Y:S01]  /*27c0*/  IMAD.MOV.U32 R12, RZ, RZ, 0x1 ;  /* 0x00000001ff0c7424 */ /* 0x000fe200078e00ff */
[----:B------:R-:W-:Y:S02]  /*27d0*/  CS2R R10, SRZ ;  /* 0x00000000000a7805 */ /* 0x000fe4000001ff00 */
[----:B------:R-:W-:Y:S01]  /*27e0*/  CS2R R8, SRZ ;  /* 0x0000000000087805 */ /* 0x000fe2000001ff00 */
[----:B------:R-:W-:Y:S01]  /*27f0*/  UMOV UR6, 0x400 ;  /* 0x0000040000067882 */ /* 0x000fe20000000000 */
[----:B------:R-:W-:Y:S01]  /*2800*/  UMOV UR7, URZ ;  /* 0x000000ff00077c82 */ /* 0x000fe20008000000 */
[----:B------:R-:W-:-:S12]  /*2810*/  ULEA UR6, UR4, UR6, 0x18 ;  /* 0x0000000604067291 */ /* 0x000fd8000f8ec0ff */
.L_x_48:
[----:B------:R-:W-:Y:S02]  /*2820*/  LEA R0, R8, UR6, 0x3 ;  /* 0x0000000608007c11 */ /* 0x000fe4000f8e18ff */
[----:B------:R-:W-:-:S03]  /*2830*/  SHF.L.U32 R4, R9, 0x1f, RZ ;  /* 0x0000001f09047819 */ /* 0x000fc600000006ff */
[----:B------:R-:W-:Y:S01]  /*2840*/  VIADD R5, R0, 0x130 ;  /* 0x0000013000057836 */ /* 0x000fe20000000000 */
[----:B------:R-:W1:Y:S02]  /*2850*/  SYNCS.PHASECHK.TRANS64.TRYWAIT P0, [R0+URZ+0x120], R4 ;  /* 0x00012004000075a7 */ /* 0x000e6400080011ff */
[----:B-1----:R-:W-:Y:S05]  /*2860*/  @!P0 BRA `(.L_x_45) ;  /* 0x0000007800b08947 */ /* 0x002fea0003800000 */
.L_x_230:
[----:B------:R-:W-:Y:S01]  /*2870*/  ULEA UR5, UR7, UR6, 0x3 ;  /* 0x0000000607057291 */ /* 0x000fe2000f8e18ff */
[----:B-1----:R-:W-:Y:S01]  /*2880*/  PRMT R0, RZ, 0x654, R5 ;  /* 0x00000654ff007816 */ /* 0x002fe20000000005 */
[----:B------:R-:W-:Y:S01]  /*2890*/  @!P2 IMAD.MOV.U32 R4, RZ, RZ, 0x10 ;  /* 0x00000010ff04a424 */ /* 0x000fe200078e00ff */
[----:B------:R-:W-:Y:S01]  /*28a0*/  SHF.L.U32 R5, R12, 0x1f, RZ ;  /* 0x0000001f0c057819 */ /* 0x000fe200000006ff */
[----:B------:R-:W-:Y:S01]  /*28b0*/  UIADD3 UR4, UPT, UPT, UR5, 0xc0, URZ ;  /* 0x000000c005047890 */ /* 0x000fe2000fffe0ff */
[----:B------:R1:W-:Y:S05]  /*28c0*/  SYNCS.ARRIVE.TRANS64.RED.A1T0 RZ, [R0+URZ], RZ ;  /* 0x000000ff00ff79a7 */ /* 0x0003ea00081004ff */
[----:B------:R-:W-:Y:S01]  /*28d0*/  IMAD.U32 R6, RZ, RZ, UR4 ;  /* 0x00000004ff067e24 */ /* 0x000fe2000f8e00ff */
[----:B------:R-:W2:Y:S04]  /*28e0*/  SYNCS.PHASECHK.TRANS64.TRYWAIT P0, [UR5+0xd0], R5 ;  /* 0x0000d005ff0075a7 */ /* 0x000ea80008001105 */
[----:B------:R-:W-:Y:S01]  /*28f0*/  PRMT R6, R2, 0x654, R6 ;  /* 0x0000065402067816 */ /* 0x000fe20000000006 */
[----:B-12---:R-:W-:Y:S06]  /*2900*/  @!P0 BRA `(.L_x_46) ;  /* 0x00000078009c8947 */ /* 0x006fec0003800000 */
.L_x_232:
[----:B------:R-:W-:Y:S01]  /*2910*/  ULEA UR4, UR7, UR6, 0x4 ;  /* 0x0000000607047291 */ /* 0x000fe2000f8e20ff */
[----:B------:R-:W-:Y:S01]  /*2920*/  SEL R3, R6, R3, !P2 ;  /* 0x0000000306037207 */ /* 0x000fe20005000000 */
[----:B------:R-:W-:Y:S01]  /*2930*/  UIADD3 UR5, UPT, UPT, UR5, 0xc0, URZ ;  /* 0x000000c005057890 */ /* 0x000fe2000fffe0ff */
[----:B-1----:R-:W-:Y:S01]  /*2940*/  LEA R0, R11, UR6, 0x3 ;  /* 0x000000060b007c11 */ /* 0x002fe2000f8e18ff */
[----:B------:R-:W-:Y:S01]  /*2950*/  UIADD3 UR4, UPT, UPT, UR4, 0x150, URZ ;  /* 0x0000015004047890 */ /* 0x000fe2000fffe0ff */
[----:B------:R1:W-:Y:S01]  /*2960*/  @!P2 SYNCS.ARRIVE.TRANS64.RED RZ, [R3+URZ], R4 ;  /* 0x0000000403ffa9a7 */ /* 0x0003e200080004ff */
[----:B------:R-:W-:Y:S01]  /*2970*/  UIADD3 UR7, UPT, UPT, UR7, 0x1, URZ ;  /* 0x0000000107077890 */ /* 0x000fe2000fffe0ff */
[----:B------:R-:W-:-:S03]  /*2980*/  VIADD R8, R8, 0x1 ;  /* 0x0000000108087836 */ /* 0x000fc60000000000 */
[----:B------:R-:W-:Y:S02]  /*2990*/  UISETP.NE.AND UP0, UPT, UR7, 0x2, UPT ;  /* 0x000000020700788c */ /* 0x000fe4000bf05270 */
[----:B------:R-:W-:Y:S01]  /*29a0*/  ISETP.NE.AND P0, PT, R8, 0x2, PT ;  /* 0x000000020800780c */ /* 0x000fe20003f05270 */
[----:B------:R-:W-:Y:S06]  /*29b0*/  UGETNEXTWORKID.BROADCAST [UR4], [UR5] ;  /* 0x00000000040073ca */ /* 0x000fec0008000100 */
[----:B------:R-:W-:Y:S02]  /*29c0*/  USEL UR4, URZ, 0x1, UP0 ;  /* 0x00000001ff047887 */ /* 0x000fe40008000000 */
[----:B------:R-:W-:-:S04]  /*29d0*/  USEL UR7, UR7, URZ, UP0 ;  /* 0x000000ff07077287 */ /* 0x000fc80008000000 */
[----:B------:R-:W-:Y:S02]  /*29e0*/  LOP3.LUT R12, R12, UR4, RZ, 0x3c, !PT ;  /* 0x000000040c0c7c12 */ /* 0x000fe4000f8e3cff */
[----:B-1----:R-:W-:-:S04]  /*29f0*/  SHF.L.U32 R4, R10, 0x1f, RZ ;  /* 0x0000001f0a047819 */ /* 0x002fc800000006ff */
[----:B------:R-:W1:Y:S02]  /*2a00*/  SYNCS.PHASECHK.TRANS64.TRYWAIT P1, [R0+URZ+0xc0], R4 ;  /* 0x0000c004000075a7 */ /* 0x000e6400080211ff */
[----:B-1----:R-:W-:Y:S05]  /*2a10*/  @!P1 BRA `(.L_x_47) ;  /* 0x0000007800709947 */ /* 0x002fea0003800000 */
.L_x_233:
[C---:B-1----:R-:W-:Y:S01]  /*2a20*/  LEA R4, R11.reuse, UR6, 0x4 ;  /* 0x000000060b047c11 */ /* 0x042fe2000f8e20ff */
[----:B------:R-:W-:Y:S01]  /*2a30*/  VIADD R0, R0, 0xd0 ;  /* 0x000000d000007836 */ /* 0x000fe20000000000 */
[----:B------:R-:W-:Y:S01]  /*2a40*/  SEL R8, R8, RZ, P0 ;  /* 0x000000ff08087207 */ /* 0x000fe20000000000 */
[----:B------:R-:W-:-:S03]  /*2a50*/  VIADD R11, R11, 0x1 ;  /* 0x000000010b0b7836 */ /* 0x000fc60000000000 */
[----:B------:R-:W1:Y:S01]  /*2a60*/  LDS.128 R4, [R4+0x150] ;  /* 0x0001500004047984 */ /* 0x000e620000000c00 */
[----:B------:R-:W-:Y:S02]  /*2a70*/  PRMT R0, RZ, 0x654, R0 ;  /* 0x00000654ff007816 */ /* 0x000fe40000000000 */
[C---:B------:R-:W-:Y:S01]  /*2a80*/  ISETP.NE.AND P1, PT, R11.reuse, 0x2, PT ;  /* 0x000000020b00780c */ /* 0x040fe20003f25270 */
[----:B------:R-:W-:Y:S01]  /*2a90*/  @!PT LDS RZ, [RZ] ;  /* 0x00000000fffff984 */ /* 0x000fe20000000800 */
[----:B------:R-:W-:Y:S01]  /*2aa0*/  @!PT LDS RZ, [RZ] ;  /* 0x00000000fffff984 */ /* 0x000fe20000000800 */
[----:B------:R-:W-:Y:S01]  /*2ab0*/  @!PT LDS RZ, [RZ] ;  /* 0x00000000fffff984 */ /* 0x000fe20000000800 */
[----:B------:R-:W-:Y:S01]  /*2ac0*/  @!PT LDS RZ, [RZ] ;  /* 0x00000000fffff984 */ /* 0x000fe20000000800 */
[----:B------:R2:W-:Y:S06]  /*2ad0*/  MEMBAR.ALL.CTA ;  /* 0x0000000000007992 */ /* 0x0005ec0000008000 */
[----:B--2---:R-:W2:Y:S01]  /*2ae0*/  FENCE.VIEW.ASYNC.S ;  /* 0x00000000000073c6 */ /* 0x004ea20000000000 */
[----:B------:R-:W-:Y:S01]  /*2af0*/  SEL R11, R11, RZ, P1 ;  /* 0x000000ff0b0b7207 */ /* 0x000fe20000800000 */
[----:B--2---:R2:W-:Y:S01]  /*2b00*/  SYNCS.ARRIVE.TRANS64.RED.A1T0 RZ, [R0+URZ], RZ ;  /* 0x000000ff00ff79a7 */ /* 0x0045e200081004ff */
[----:B-1----:R-:W-:-:S02]  /*2b10*/  LOP3.LUT P3, RZ, R6, 0x1, RZ, 0xc0, !PT ;  /* 0x0000000106ff7812 */ /* 0x002fc4000786c0ff */
[----:B------:R-:W-:-:S04]  /*2b20*/  SEL R4, RZ, 0x1, P1 ;  /* 0x00000001ff047807 */ /* 0x000fc80000800000 */
[----:B------:R-:W-:Y:S02]  /*2b30*/  LOP3.LUT R10, R10, R4, RZ, 0x3c, !PT ;  /* 0x000000040a0a7212 */ /* 0x000fe400078e3cff */
[----:B--2---:R-:W-:-:S04]  /*2b40*/  SEL R0, RZ, 0x1, P0 ;  /* 0x00000001ff007807 */ /* 0x004fc80000000000 */
[----:B------:R-:W-:Y:S01]  /*2b50*/  LOP3.LUT R9, R9, R0, RZ, 0x3c, !PT ;  /* 0x0000000009097212 */ /* 0x000fe200078e3cff */
[----:B------:R-:W-:Y:S06]  /*2b60*/  @P3 BRA `(.L_x_48) ;  /* 0xfffffffc002c3947 */ /* 0x000fec000383ffff */
[----:B------:R-:W-:Y:S01]  /*2b70*/  ULEA UR5, UR7, UR6, 0x3 ;  /* 0x0000000607057291 */ /* 0x000fe2000f8e18ff */
[----:B------:R-:W-:-:S08]  /*2b80*/  SHF.L.U32 R2, R12, 0x1f, RZ ;  /* 0x0000001f0c027819 */ /* 0x000fd000000006ff */
[----:B------:R-:W1:Y:S02]  /*2b90*/  SYNCS.PHASECHK.TRANS64 P0, [UR5+0xd0], R2 ;  /* 0x0000d002ff0075a7 */ /* 0x000e640008001005 */
[----:B-1----:R-:W-:Y:S05]  /*2ba0*/  @P0 BRA `(.L_x_49) ;  /* 0x0000000000080947 */ /* 0x002fea0003800000 */
[----:B------:R-:W1:Y:S02]  /*2bb0*/  SYNCS.PHASECHK.TRANS64.TRYWAIT P0, [UR5+0xd0], R2 ;  /* 0x0000d002ff0075a7 */ /* 0x000e640008001105 */
[----:B-1----:R-:W-:Y:S05]  /*2bc0*/  @!P0 BRA `(.L_x_50) ;  /* 0x0000007800188947 */ /* 0x002fea0003800000 */
.L_x_49:
[----:B------:R-:W-:-:S04]  /*2bd0*/  UIADD3 UR4, UPT, UPT, UR7, 0x1, URZ ;  /* 0x0000000107047890 */ /* 0x000fc8000fffe0ff */
[----:B------:R-:W-:-:S04]  /*2be0*/  UISETP.NE.AND UP0, UPT, UR4, 0x2, UPT ;  /* 0x000000020400788c */ /* 0x000fc8000bf05270 */
[----:B------:R-:W-:Y:S02]  /*2bf0*/  USEL UR8, URZ, 0x1, UP0 ;  /* 0x00000001ff087887 */ /* 0x000fe40008000000 */
[----:B------:R-:W-:-:S04]  /*2c00*/  USEL UR4, UR4, URZ, UP0 ;  /* 0x000000ff04047287 */ /* 0x000fc80008000000 */
[----:B------:R-:W-:Y:S01]  /*2c10*/  ULEA UR4, UR4, UR6, 0x3 ;  /* 0x0000000604047291 */ /* 0x000fe2000f8e18ff */
[----:B-1----:R-:W-:-:S04]  /*2c20*/  LOP3.LUT R2, R12, UR8, RZ, 0x3c, !PT ;  /* 0x000000080c027c12 */ /* 0x002fc8000f8e3cff */
[----:B------:R-:W-:-:S04]  /*2c30*/  SHF.L.U32 R0, R2, 0x1f, RZ ;  /* 0x0000001f02007819 */ /* 0x000fc800000006ff */
[----:B------:R-:W1:Y:S02]  /*2c40*/  SYNCS.PHASECHK.TRANS64 P0, [UR4+0xd0], R0 ;  /* 0x0000d000ff0075a7 */ /* 0x000e640008001004 */
[----:B-1----:R-:W-:Y:S05]  /*2c50*/  @P0 EXIT ;  /* 0x000000000000094d */ /* 0x002fea0003800000 */
[----:B------:R-:W-:Y:S02]  /*2c60*/  SHF.L.U32 R2, R2, 0x1f, RZ ;  /* 0x0000001f02027819 */ /* 0x000fe400000006ff */
[----:B------:R-:W-:-:S07]  /*2c70*/  MOV R0, UR4 ;  /* 0x0000000400007c02 */ /* 0x000fce0008000f00 */
.L_x_51:
[----:B-1----:R1:W2:Y:S02]  /*2c80*/  SYNCS.PHASECHK.TRANS64.TRYWAIT P0, [R0+URZ+0xd0], R2 ;  /* 0x0000d002000075a7 */ /* 0x0022a400080011ff */
[----:B--2---:R-:W-:Y:S05]  /*2c90*/  @!P0 NANOSLEEP.SYNCS 0x989680 ;  /* 0x009896800000895d */ /* 0x004fea0003900000 */
[----:B------:R-:W2:Y:S02]  /*2ca0*/  @!P0 SYNCS.PHASECHK.TRANS64 P0, [R0+URZ+0xd0], R2 ;  /* 0x0000d002000085a7 */ /* 0x000ea400080010ff */
[----:B--2---:R-:W-:Y:S05]  /*2cb0*/  @P0 EXIT ;  /* 0x000000000000094d */ /* 0x004fea0003800000 */
[----:B------:R-:W-:Y:S05]  /*2cc0*/  BRA `(.L_x_51) ;  /* 0xfffffffc00ec7947 */ /* 0x000fea000383ffff */
.L_x_44:
[----:B------:R-:W-:-:S09]  /*2cd0*/  UISETP.NE.AND UP1, UPT, UR8, URZ, UPT ;  /* 0x000000ff0800728c */ /* 0x000fd2000bf25270 */
[----:B------:R-:W-:Y:S05]  /*2ce0*/  BRA.U UP1, `(.L_x_52) ;  /* 0x0000000d01b47547 */ /* 0x000fea000b800000 */
[----:B------:R-:W-:Y:S01]  /*2cf0*/  UMOV UR5, 0x40 ;  /* 0x0000004000057882 */ /* 0x000fe20000000000 */
[----:B------:R-:W-:Y:S01]  /*2d00*/  NOP ;  /* 0x0000000000007918 */ /* 0x000fe20000000000 */
[----:B------:R-:W-:Y:S01]  /*2d10*/  ULEA UR5, UR4, UR5, 0x18 ;  /* 0x0000000504057291 */ /* 0x000fe2000f8ec0ff */
[----:B------:R-:W-:Y:S02]  /*2d20*/  UMOV UR6, 0x400 ;  /* 0x0000040000067882 */ /* 0x000fe40000000000 */
[----:B------:R-:W-:-:S06]  /*2d30*/  ULEA UR6, UR4, UR6, 0x18 ;  /* 0x0000000604067291 */ /* 0x000fcc000f8ec0ff */
[----:B------:R-:W1:Y:S02]  /*2d40*/  LDS.U8 R0, [UR5+0x1c] ;  /* 0x00001c05ff007984 */ /* 0x000e640008000000 */
[----:B-1----:R-:W-:-:S13]  /*2d50*/  ISETP.NE.AND P0, PT, R0, RZ, PT ;  /* 0x000000ff0000720c */ /* 0x002fda0003f05270 */
[----:B------:R-:W-:Y:S05]  /*2d60*/  @P0 BRA `(.L_x_53) ;  /* 0x0000000000580947 */ /* 0x000fea0003800000 */
[----:B------:R-:W-:-:S13]  /*2d70*/  ELECT P0, URZ, PT ;  /* 0x0000000000ff782f */ /* 0x000fda0003800000 */
[----:B------:R-:W-:Y:S05]  /*2d80*/  @!P0 BRA `(.L_x_54) ;  /* 0x0000000000608947 */ /* 0x000fea0003800000 */
[----:B------:R-:W-:Y:S01]  /*2d90*/  UMOV UR4, 0x10 ;  /* 0x0000001000047882 */ /* 0x000fe20000000000 */
[----:B------:R-:W-:Y:S01]  /*2da0*/  HFMA2 R0, -RZ, RZ, 0, 5.9604644775390625e-08 ;  /* 0x00000001ff007431 */ /* 0x000fe200000001ff */
[----:B------:R-:W-:-:S03]  /*2db0*/  MOV R2, 0xffff ;  /* 0x0000ffff00027802 */ /* 0x000fc60000000f00 */
[----:B------:R-:W-:Y:S04]  /*2dc0*/  DEPBAR.LE SB1, 0x36 ;  /* 0x00009d800000791a */ /* 0x000fe80000000000 */
[----:B------:R-:W1:Y:S02]  /*2dd0*/  UTCATOMSWS.FIND_AND_SET.ALIGN UP0, UR4, UR4 ;  /* 0x00000004000475e3 */ /* 0x000e640008000800 */
[----:B-1----:R-:W-:Y:S01]  /*2de0*/  MOV R3, UR4 ;  /* 0x0000000400037c02 */ /* 0x002fe20008000f00 */
[----:B------:R-:W-:Y:S06]  /*2df0*/  BRA.U UP0, `(.L_x_55) ;  /* 0x0000000100187547 */ /* 0x000fec000b800000 */
.L_x_56:
[----:B------:R-:W-:Y:S05]  /*2e00*/  NANOSLEEP 0x64 ;  /* 0x000000640000795d */ /* 0x000fea0003800000 */
[----:B------:R-:W-:-:S05]  /*2e10*/  UMOV UR4, 0x10 ;  /* 0x0000001000047882 */ /* 0x000fca0000000000 */
[----:B------:R-:W-:Y:S04]  /*2e20*/  DEPBAR.LE SB1, 0x36 ;  /* 0x00009d800000791a */ /* 0x000fe80000000000 */
[----:B------:R-:W1:Y:S02]  /*2e30*/  UTCATOMSWS.FIND_AND_SET.ALIGN UP0, UR4, UR4 ;  /* 0x00000004000475e3 */ /* 0x000e640008000800 */
[----:B-1----:R-:W-:Y:S01]  /*2e40*/  MOV R3, UR4 ;  /* 0x0000000400037c02 */ /* 0x002fe20008000f00 */
[----:B------:R-:W-:Y:S05]  /*2e50*/  BRA.U !UP0, `(.L_x_56) ;  /* 0xfffffffd08e87547 */ /* 0x000fea000b83ffff */
.L_x_55:
[-C--:B------:R-:W-:Y:S02]  /*2e60*/  SHF.L.U32 R2, R2, R3.reuse, RZ ;  /* 0x0000000302027219 */ /* 0x080fe400000006ff */
[----:B------:R-:W-:Y:S01]  /*2e70*/  SHF.L.U32 R0, R0, R3, RZ ;  /* 0x0000000300007219 */ /* 0x000fe200000006ff */
[----:B------:R-:W-:Y:S02]  /*2e80*/  IMAD.SHL.U32 R3, R3, 0x20, RZ ;  /* 0x0000002003037824 */ /* 0x000fe400078e00ff */
[----:B------:R1:W-:Y:S04]  /*2e90*/  ATOMS.OR RZ, [UR5+0x14], R2 ;  /* 0x00001402ffff798c */ /* 0x0003e8000b000005 */
[----:B------:R1:W-:Y:S04]  /*2ea0*/  ATOMS.OR RZ, [UR5+0x18], R0 ;  /* 0x00001800ffff798c */ /* 0x0003e8000b000005 */
[----:B------:R1:W-:Y:S01]  /*2eb0*/  STS [UR6+0x170], R3 ;  /* 0x00017003ff007988 */ /* 0x0003e20008000806 */
[----:B------:R-:W-:Y:S05]  /*2ec0*/  BRA `(.L_x_54) ;  /* 0x0000000000107947 */ /* 0x000fea0003800000 */
.L_x_53:
[----:B------:R-:W-:Y:S02]  /*2ed0*/  MOV R0, 0xffffffff ;  /* 0xffffffff00007802 */ /* 0x000fe40000000f00 */
[----:B------:R-:W-:-:S03]  /*2ee0*/  MOV R2, 0x2f10 ;  /* 0x00002f1000027802 */ /* 0x000fc60000000f00 */
[----:B------:R1:W-:Y:S04]  /*2ef0*/  STS [UR6+0x170], R0 ;  /* 0x00017000ff007988 */ /* 0x0003e80008000806 */
[----:B-1-3-5:R-:W-:Y:S05]  /*2f00*/  CALL.REL.NOINC `($__internal_1_$__cuda_sm10x_tcgen05_guardrail_trap_phase_invalid_during_alloc) ;  /* 0x0000007800d87944 */ /* 0x02afea0003c00000 */
.L_x_54:
[----:B------:R-:W-:Y:S05]  /*2f10*/  WARPSYNC.ALL ;  /* 0x0000000000007948 */ /* 0x000fea0003800000 */
[----:B------:R-:W2:Y:S01]  /*2f20*/  S2UR UR5, SR_CgaCtaId ;  /* 0x00000000000579c3 */ /* 0x000ea20000008800 */
[----:B------:R-:W-:Y:S01]  /*2f30*/  UMOV UR4, 0x400 ;  /* 0x0000040000047882 */ /* 0x000fe20000000000 */
[----:B------:R-:W-:-:S06]  /*2f40*/  NOP ;  /* 0x0000000000007918 */ /* 0x000fcc0000000000 */
[----:B------:R-:W-:Y:S06]  /*2f50*/  BAR.ARV 0x6, 0xa0 ;  /* 0x0182800000007b1d */ /* 0x000fec0000002000 */
[----:B------:R-:W4:Y:S01]  /*2f60*/  LDCU UR7, c[0x0][0x38c] ;  /* 0x00007180ff0777ac */ /* 0x000f220008000800 */
[----:B------:R-:W-:Y:S01]  /*2f70*/  IMAD.MOV.U32 R11, RZ, RZ, 0x1 ;  /* 0x00000001ff0b7424 */ /* 0x000fe200078e00ff */
[----:B------:R-:W-:Y:S01]  /*2f80*/  CS2R R8, SRZ ;  /* 0x0000000000087805 */ /* 0x000fe2000001ff00 */
[----:B------:R-:W-:Y:S01]  /*2f90*/  IMAD.MOV.U32 R10, RZ, RZ, RZ ;  /* 0x000000ffff0a7224 */ /* 0x000fe200078e00ff */
[----:B------:R-:W3:Y:S01]  /*2fa0*/  LDCU UR6, c[0x0][0x38c] ;  /* 0x00007180ff0677ac */ /* 0x000ee20008000800 */
[----:B------:R-:W-:Y:S01]  /*2fb0*/  UMOV UR15, URZ ;  /* 0x000000ff000f7c82 */ /* 0x000fe20008000000 */
[----:B------:R-:W-:Y:S01]  /*2fc0*/  UMOV UR14, URZ ;  /* 0x000000ff000e7c82 */ /* 0x000fe20008000000 */
[----:B--2---:R-:W-:Y:S01]  /*2fd0*/  ULEA UR5, UR5, UR4, 0x18 ;  /* 0x0000000405057291 */ /* 0x004fe2000f8ec0ff */
[----:B------:R-:W-:Y:S01]  /*2fe0*/  UMOV UR24, 0x0 ;  /* 0x0000000000187882 */ /* 0x000fe20000000000 */
[----:B------:R-:W-:-:S02]  /*2ff0*/  UMOV UR25, 0x8100490 ;  /* 0x0810049000197882 */ /* 0x000fc40000000000 */
[----:B------:R-:W-:Y:S02]  /*3000*/  UIADD3 UR10, UPT, UPT, UR5, 0x6400, URZ ;  /* 0x00006400050a7890 */ /* 0x000fe4000fffe0ff */
[----:B------:R-:W-:Y:S02]  /*3010*/  UIADD3 UR11, UPT, UPT, UR5, 0x26400, URZ ;  /* 0x00026400050b7890 */ /* 0x000fe4000fffe0ff */
[----:B----4-:R-:W-:Y:S01]  /*3020*/  UIADD3 UR7, UPT, UPT, UR7, 0x3f, URZ ;  /* 0x0000003f07077890 */ /* 0x010fe2000fffe0ff */
[----:B-1----:R-:W1:Y:S01]  /*3030*/  LDS R0, [UR5+0x170] ;  /* 0x00017005ff007984 */ /* 0x002e620008000800 */
[----:B------:R-:W-:Y:S02]  /*3040*/  USHF.R.U32.HI UR10, URZ, 0x4, UR10 ;  /* 0x00000004ff0a7899 */ /* 0x000fe4000801160a */
[----:B------:R-:W-:Y:S02]  /*3050*/  USHF.R.S32.HI UR4, URZ, 0x1f, UR7 ;  /* 0x0000001fff047899 */ /* 0x000fe40008011407 */
[----:B------:R-:W-:-:S02]  /*3060*/  USHF.R.U32.HI UR11, URZ, 0x4, UR11 ;  /* 0x00000004ff0b7899 */ /* 0x000fc4000801160b */
[----:B------:R-:W-:Y:S02]  /*3070*/  ULEA.HI UR4, UR4, UR7, URZ, 0x6 ;  /* 0x0000000704047291 */ /* 0x000fe4000f8f30ff */
[----:B------:R-:W-:Y:S02]  /*3080*/  ULOP3.LUT UR10, UR10, 0x3fff, URZ, 0xc0, !UPT ;  /* 0x00003fff0a0a7892 */ /* 0x000fe4000f8ec0ff */
[----:B------:R-:W-:Y:S02]  /*3090*/  USHF.R.S32.HI UR4, URZ, 0x6, UR4 ;  /* 0x00000006ff047899 */ /* 0x000fe40008011404 */
[----:B------:R-:W-:Y:S02]  /*30a0*/  ULOP3.LUT UR11, UR11, 0x3fff, URZ, 0xc0, !UPT ;  /* 0x00003fff0b0b7892 */ /* 0x000fe4000f8ec0ff */
[----:B------:R-:W-:Y:S01]  /*30b0*/  UISETP.LT.AND UP0, UPT, UR4, 0x1, UPT ;  /* 0x000000010400788c */ /* 0x000fe2000bf01270 */
[----:B------:R-:W-:Y:S01]  /*30c0*/  UMOV UR22, 0x0 ;  /* 0x0000000000167882 */ /* 0x000fe20000000000 */
[----:B------:R-:W-:-:S02]  /*30d0*/  UMOV UR23, 0x8100490 ;  /* 0x0810049000177882 */ /* 0x000fc40000000000 */
[----:B------:R-:W-:Y:S02]  /*30e0*/  USEL UR9, UR4, 0x1, !UP0 ;  /* 0x0000000104097887 */ /* 0x000fe4000c000000 */
[----:B------:R-:W-:Y:S02]  /*30f0*/  ULOP3.LUT UR10, UR10, 0x10000, URZ, 0xfc, !UPT ;  /* 0x000100000a0a7892 */ /* 0x000fe4000f8efcff */
[----:B------:R-:W-:Y:S02]  /*3100*/  ULOP3.LUT UR11, UR11, 0x10000, URZ, 0xfc, !UPT ;  /* 0x000100000b0b7892 */ /* 0x000fe4000f8efcff */
[----:B------:R-:W-:Y:S02]  /*3110*/  UIADD3 UR9, UPT, UPT, -UR9, URZ, URZ ;  /* 0x000000ff09097290 */ /* 0x000fe4000fffe1ff */
[----:B---3--:R-:W-:Y:S01]  /*3120*/  UISETP.GE.AND UP3, UPT, UR6, 0x1, UPT ;  /* 0x000000010600788c */ /* 0x008fe2000bf66270 */
[----:B------:R-:W-:Y:S01]  /*3130*/  UMOV UR20, 0x0 ;  /* 0x0000000000147882 */ /* 0x000fe20000000000 */
[----:B------:R-:W-:Y:S01]  /*3140*/  UMOV UR21, 0x8100490 ;  /* 0x0810049000157882 */ /* 0x000fe20000000000 */
[----:B------:R-:W-:Y:S01]  /*3150*/  UMOV UR18, 0x0 ;  /* 0x0000000000127882 */ /* 0x000fe20000000000 */
[----:B------:R-:W-:Y:S01]  /*3160*/  UMOV UR19, 0x8100490 ;  /* 0x0810049000137882 */ /* 0x000fe20000000000 */
[----:B-1----:R-:W-:-:S15]  /*3170*/  R2UR UR16, R0 ;  /* 0x00000000001072ca */ /* 0x002fde00000e0000 */
.L_x_63:
[----:B------:R-:W-:Y:S02]  /*3180*/  LEA R0, R10, UR5, 0x3 ;  /* 0x000000050a007c11 */ /* 0x000fe4000f8e18ff */
[----:B------:R-:W-:Y:S02]  /*3190*/  SHF.L.U32 R2, R9, 0x1f, RZ ;  /* 0x0000001f09027819 */ /* 0x000fe400000006ff */
[----:B------:R-:W-:Y:S01]  /*31a0*/  PLOP3.LUT P0, PT, PT, PT, UP3, 0x80, 0x8 ;  /* 0x000000000008781c */ /* 0x000fe20003f0f038 */
[----:B------:R-:W-:Y:S01]  /*31b0*/  VIADD R3, R0, 0xd0 ;  /* 0x000000d000037836 */ /* 0x000fe20000000000 */
[----:B-1----:R-:W1:Y:S02]  /*31c0*/  SYNCS.PHASECHK.TRANS64.TRYWAIT P1, [R0+URZ+0xc0], R2 ;  /* 0x0000c002000075a7 */ /* 0x002e6400080211ff */
[----:B-1-3--:R-:W-:Y:S09]  /*31d0*/  @!P1 BRA `(.L_x_57) ;  /* 0x0000007000ac9947 */ /* 0x00aff20003800000 */
.L_x_235:
[----:B------:R-:W-:Y:S01]  /*31e0*/  LEA R4, R10, UR5, 0x4 ;  /* 0x000000050a047c11 */ /* 0x000fe2000f8e20ff */
[----:B------:R-:W-:Y:S01]  /*31f0*/  @UP3 ULEA UR6, UR14, UR5, 0x3 ;  /* 0x000000050e063291 */ /* 0x000fe2000f8e18ff */
[----:B------:R-:W-:Y:S01]  /*3200*/  PLOP3.LUT P2, PT, PT, PT, PT, 0x80, 0x8 ;  /* 0x000000000008781c */ /* 0x000fe20003f4f070 */
[----:B------:R-:W-:Y:S01]  /*3210*/  ULEA UR7, UR15, UR5, 0x3 ;  /* 0x000000050f077291 */ /* 0x000fe2000f8e18ff */
[----:B------:R-:W-:Y:S01]  /*3220*/  PRMT R3, RZ, 0x654, R3 ;  /* 0x00000654ff037816 */ /* 0x000fe20000000003 */
[----:B------:R-:W-:Y:S01]  /*3230*/  ULEA UR8, UR15, UR16, 0x6 ;  /* 0x000000100f087291 */ /* 0x000fe2000f8e30ff */
[----:B------:R-:W2:Y:S01]  /*3240*/  LDS.128 R4, [R4+0x150] ;  /* 0x0001500004047984 */ /* 0x000ea20000000c00 */
[----:B-1----:R-:W-:Y:S02]  /*3250*/  @P0 SHF.L.U32 R2, R8, 0x1f, RZ ;  /* 0x0000001f08020819 */ /* 0x002fe400000006ff */
[----:B------:R-:W-:Y:S01]  /*3260*/  SHF.L.U32 R0, R11, 0x1f, RZ ;  /* 0x0000001f0b007819 */ /* 0x000fe200000006ff */
[----:B------:R-:W-:Y:S01]  /*3270*/  @!PT LDS RZ, [RZ] ;  /* 0x00000000fffff984 */ /* 0x000fe20000000800 */
[----:B------:R-:W-:Y:S01]  /*3280*/  @!PT LDS RZ, [RZ] ;  /* 0x00000000fffff984 */ /* 0x000fe20000000800 */
[----:B------:R-:W-:Y:S01]  /*3290*/  @!PT LDS RZ, [RZ] ;  /* 0x00000000fffff984 */ /* 0x000fe20000000800 */
[----:B------:R-:W-:Y:S01]  /*32a0*/  @!PT LDS RZ, [RZ] ;  /* 0x00000000fffff984 */ /* 0x000fe20000000800 */
[----:B------:R1:W-:Y:S06]  /*32b0*/  MEMBAR.ALL.CTA ;  /* 0x0000000000007992 */ /* 0x0003ec0000008000 */
[----:B-1----:R-:W1:Y:S02]  /*32c0*/  FENCE.VIEW.ASYNC.S ;  /* 0x00000000000073c6 */ /* 0x002e640000000000 */
[----:B-1----:R1:W-:Y:S01]  /*32d0*/  SYNCS.ARRIVE.TRANS64.RED.A1T0 RZ, [R3+URZ], RZ ;  /* 0x000000ff03ff79a7 */ /* 0x0023e200081004ff */
[----:B------:R1:W3:Y:S01]  /*32e0*/  @P0 SYNCS.PHASECHK.TRANS64.TRYWAIT P2, [UR6], R2 ;  /* 0x00000002ff0005a7 */ /* 0x0002e20008041106 */
[----:B--2---:R-:W-:Y:S01]  /*32f0*/  LOP3.LUT P1, RZ, R6, 0x1, RZ, 0xc0, !PT ;  /* 0x0000000106ff7812 */ /* 0x004fe2000782c0ff */
[----:B------:R-:W2:Y:S02]  /*3300*/  SYNCS.PHASECHK.TRANS64.TRYWAIT P0, [UR7+0x100], R0 ;  /* 0x00010000ff0075a7 */ /* 0x000ea40008001107 */
[----:B-123--:R-:W-:Y:S10]  /*3310*/  @!P0 BRA `(.L_x_58) ;  /* 0x0000007000708947 */ /* 0x00eff40003800000 */
.L_x_237:
[----:B------:R-:W-:Y:S01]  /*3320*/  IADD3 R10, PT, PT, R10, 0x1, RZ ;  /* 0x000000010a0a7810 */ /* 0x000fe20007ffe0ff */
[----:B------:R-:W-:Y:S06]  /*3330*/  BRA.U !UP3, `(.L_x_59) ;  /* 0x000000010bc07547 */ /* 0x000fec000b800000 */
[----:B------:R-:W-:Y:S01]  /*3340*/  UPLOP3.LUT UP4, UPT, UPT, UPT, UPT, 0x40, 0x4 ;  /* 0x000000000004789c */ /* 0x000fe20003f8e870 */
[----:B------:R-:W-:Y:S01]  /*3350*/  UMOV UR13, UR9 ;  /* 0x00000009000d7c82 */ /* 0x000fe20008000000 */
[----:B------:R-:W-:Y:S01]  /*3360*/  UMOV UR12, UR4 ;  /* 0x00000004000c7c82 */ /* 0x000fe20008000000 */
[----:B------:R-:W-:-:S08]  /*3370*/  UMOV UR17, UR14 ;  /* 0x0000000e00117c82 */ /* 0x000fd00008000000 */
.L_x_62:
[----:B------:R-:W-:Y:S02]  /*3380*/  UIADD3 UR13, UPT, UPT, UR13, 0x1, URZ ;  /* 0x000000010d0d7890 */ /* 0x000fe4000fffe0ff */
[----:B--2---:R-:W-:Y:S02]  /*3390*/  ULEA UR6, UR17, UR5, 0x3 ;  /* 0x0000000511067291 */ /* 0x004fe4000f8e18ff */
[----:B------:R-:W-:Y:S01]  /*33a0*/  UISETP.NE.AND UP0, UPT, UR13, URZ, UPT ;  /* 0x000000ff0d00728c */ /* 0x000fe2000bf05270 */
[----:B---3--:R-:W-:Y:S10]  /*33b0*/  @P2 BRA `(.L_x_60) ;  /* 0x00000000000c2947 */ /* 0x008ff40003800000 */
[----:B-1----:R-:W-:Y:S04]  /*33c0*/  SHF.L.U32 R2, R8, 0x1f, RZ ;  /* 0x0000001f08027819 */ /* 0x002fe800000006ff */
[----:B------:R-:W1:Y:S02]  /*33d0*/  SYNCS.PHASECHK.TRANS64.TRYWAIT P0, [UR6], R2 ;  /* 0x00000002ff0075a7 */ /* 0x000e640008001106 */
[----:B-1----:R-:W-:Y:S05]  /*33e0*/  @!P0 BRA `(.L_x_61) ;  /* 0x0000007000548947 */ /* 0x002fea0003800000 */
.L_x_60:
[----:B------:R-:W-:Y:S01]  /*33f0*/  UISETP.NE.AND UP1, UPT, UR12, 0x1, UPT ;  /* 0x000000010c00788c */ /* 0x000fe2000bf25270 */
[----:B------:R-:W-:Y:S01]  /*3400*/  PLOP3.LUT P2, PT, PT, PT, PT, 0x80, 0x8 ;  /* 0x000000000008781c */ /* 0x000fe20003f4f070 */
[----:B------:R-:W-:Y:S02]  /*3410*/  UIADD3 UR14, UPT, UPT, UR17, 0x1, URZ ;  /* 0x00000001110e7890 */ /* 0x000fe4000fffe0ff */
[----:B------:R-:W-:Y:S02]  /*3420*/  ULEA UR28, UR17, UR11, 0x9 ;  /* 0x0000000b111c7291 */ /* 0x000fe4000f8e48ff */
[----:B------:R-:W-:Y:S01]  /*3430*/  UISETP.NE.AND UP2, UPT, UR14, 0x8, UPT ;  /* 0x000000080e00788c */ /* 0x000fe2000bf45270 */
[----:B------:R-:W-:Y:S01]  /*3440*/  PLOP3.LUT P0, PT, PT, PT, UP1, 0x80, 0x8 ;  /* 0x000000000008781c */ /* 0x000fe20003f0f018 */
[----:B------:R-:W-:Y:S02]  /*3450*/  UIADD3 UR40, UPT, UPT, UR28, 0x2, URZ ;  /* 0x000000021c287890 */ /* 0x000fe4000fffe0ff */
[----:B------:R-:W-:Y:S02]  /*3460*/  USEL UR27, URZ, 0x1, UP2 ;  /* 0x00000001ff1b7887 */ /* 0x000fe40009000000 */
[----:B------:R-:W-:Y:S02]  /*3470*/  USEL UR14, UR14, URZ, UP2 ;  /* 0x000000ff0e0e7287 */ /* 0x000fe40009000000 */
[----:B------:R-:W-:Y:S02]  /*3480*/  UIADD3 UR36, UPT, UPT, UR28, 0x4, URZ ;  /* 0x000000041c247890 */ /* 0x000fe4000fffe0ff */
[----:B------:R-:W-:Y:S01]  /*3490*/  @UP1 ULEA UR26, UR14, UR5, 0x3 ;  /* 0x000000050e1a1291 */ /* 0x000fe2000f8e18ff */
[----:B------:R-:W-:Y:S01]  /*34a0*/  LOP3.LUT R8, R8, UR27, RZ, 0x3c, !PT ;  /* 0x0000001b08087c12 */ /* 0x000fe2000f8e3cff */
[----:B------:R-:W-:Y:S02]  /*34b0*/  UIADD3 UR32, UPT, UPT, UR28, 0x6, URZ ;  /* 0x000000061c207890 */ /* 0x000fe4000fffe0ff */
[----:B------:R-:W-:Y:S01]  /*34c0*/  UIADD3 UR6, UPT, UPT, UR6, 0x40, URZ ;  /* 0x0000004006067890 */ /* 0x000fe2000fffe0ff */
[----:B-1----:R-:W-:Y:S01]  /*34d0*/  @P0 SHF.L.U32 R0, R8, 0x1f, RZ ;  /* 0x0000001f08000819 */ /* 0x002fe200000006ff */
[----:B------:R-:W-:Y:S01]  /*34e0*/  UIADD3 UR12, UPT, UPT, UR12, -0x1, URZ ;  /* 0xffffffff0c0c7890 */ /* 0x000fe2000fffe0ff */
[----:B------:R-:W-:Y:S02]  /*34f0*/  UMOV UR29, 0x40004040 ;  /* 0x40004040001d7882 */ /* 0x000fe40000000000 */
[----:B------:R2:W3:Y:S01]  /*3500*/  @P0 SYNCS.PHASECHK.TRANS64.TRYWAIT P2, [UR26], R0 ;  /* 0x00000000ff0005a7 */ /* 0x0004e2000804111a */
[----:B------:R-:W-:Y:S01]  /*3510*/  ULEA UR26, UR17, UR10, 0xa ;  /* 0x0000000a111a7291 */ /* 0x000fe2000f8e50ff */
[----:B------:R-:W-:Y:S01]  /*3520*/  UMOV UR27, 0x40004040 ;  /* 0x40004040001b7882 */ /* 0x000fe20000000000 */
[----:B------:R-:W-:Y:S02]  /*3530*/  UMOV UR41, 0x40004040 ;  /* 0x4000404000297882 */ /* 0x000fe40000000000 */
[----:B------:R-:W-:Y:S02]  /*3540*/  UIADD3 UR38, UPT, UPT, UR26, 0x2, URZ ;  /* 0x000000021a267890 */ /* 0x000fe4000fffe0ff */
[----:B------:R-:W-:Y:S02]  /*3550*/  UIADD3 UR34, UPT, UPT, UR26, 0x4, URZ ;  /* 0x000000041a227890 */ /* 0x000fe4000fffe0ff */
[----:B------:R-:W-:Y:S01]  /*3560*/  UIADD3 UR30, UPT, UPT, UR26, 0x6, URZ ;  /* 0x000000061a1e7890 */ /* 0x000fe2000fffe0ff */
[----:B------:R2:W-:Y:S01]  /*3570*/  UTCHMMA gdesc[UR26], gdesc[UR28], tmem[UR8], tmem[UR24], idesc[UR25], UP4 ;  /* 0x00ff181c1a0075ea */ /* 0x0005e2000a000008 */
[----:B------:R-:W-:Y:S01]  /*3580*/  UPLOP3.LUT UP4, UPT, UPT, UPT, UPT, 0x80, 0x8 ;  /* 0x000000000008789c */ /* 0x000fe20003f8f070 */
[----:B------:R-:W-:Y:S01]  /*3590*/  UMOV UR39, 0x40004040 ;  /* 0x4000404000277882 */ /* 0x000fe20000000000 */
[----:B------:R-:W-:Y:S01]  /*35a0*/  UMOV UR37, 0x40004040 ;  /* 0x4000404000257882 */ /* 0x000fe20000000000 */
[----:B------:R2:W-:Y:S01]  /*35b0*/  UTCHMMA gdesc[UR38], gdesc[UR40], tmem[UR8], tmem[UR22], idesc[UR23], UPT ;  /* 0x00ff1628260075ea */ /* 0x0005e2000b800008 */
[----:B------:R-:W-:Y:S01]  /*35c0*/  UMOV UR35, 0x40004040 ;  /* 0x4000404000237882 */ /* 0x000fe20000000000 */
[----:B------:R-:W-:Y:S01]  /*35d0*/  UMOV UR33, 0x40004040 ;  /* 0x4000404000217882 */ /* 0x000fe20000000000 */
[----:B------:R-:W-:Y:S01]  /*35e0*/  UMOV UR31, 0x40004040 ;  /* 0x40004040001f7882 */ /* 0x000fe20000000000 */
[----:B------:R2:W-:Y:S01]  /*35f0*/  UTCHMMA gdesc[UR34], gdesc[UR36], tmem[UR8], tmem[UR20], idesc[UR21], UPT ;  /* 0x00ff1424220075ea */ /* 0x0005e2000b800008 */
[----:B------:R2:W-:Y:S01]  /*3600*/  UTCHMMA gdesc[UR30], gdesc[UR32], tmem[UR8], tmem[UR18], idesc[UR19], UPT ;  /* 0x00ff12201e0075ea */ /* 0x0005e2000b800008 */
[----:B------:R2:W-:Y:S01]  /*3610*/  UTCBAR [UR6], URZ ;  /* 0x000000ff060073e9 */ /* 0x0005e200080000ff */
[----:B------:R-:W-:Y:S01]  /*3620*/  UMOV UR17, UR14 ;  /* 0x0000000e00117c82 */ /* 0x000fe20008000000 */
[----:B------:R-:W-:Y:S05]  /*3630*/  BRA.U UP0, `(.L_x_62) ;  /* 0xfffffffd00507547 */ /* 0x000fea000b83ffff */
.L_x_59:
[----:B------:R-:W-:Y:S01]  /*3640*/  UIADD3 UR15, UPT, UPT, UR15, 0x1, URZ ;  /* 0x000000010f0f7890 */ /* 0x000fe2000fffe0ff */
[C---:B------:R-:W-:Y:S01]  /*3650*/  ISETP.NE.AND P0, PT, R10.reuse, 0x2, PT ;  /* 0x000000020a00780c */ /* 0x040fe20003f05270 */
[----:B------:R-:W-:Y:S02]  /*3660*/  UIADD3 UR7, UPT, UPT, UR7, 0xe0, URZ ;  /* 0x000000e007077890 */ /* 0x000fe4000fffe0ff */
[----:B------:R-:W-:Y:S01]  /*3670*/  UISETP.NE.AND UP0, UPT, UR15, 0x4, UPT ;  /* 0x000000040f00788c */ /* 0x000fe2000bf05270 */
[----:B-12---:R-:W-:Y:S02]  /*3680*/  SEL R0, RZ, 0x1, P0 ;  /* 0x00000001ff007807 */ /* 0x006fe40000000000 */
[----:B------:R-:W-:Y:S01]  /*3690*/  SEL R10, R10, RZ, P0 ;  /* 0x000000ff0a0a7207 */ /* 0x000fe20000000000 */
[----:B------:R-:W-:Y:S01]  /*36a0*/  USEL UR6, URZ, 0x1, UP0 ;  /* 0x00000001ff067887 */ /* 0x000fe20008000000 */
[----:B------:R-:W-:Y:S01]  /*36b0*/  LOP3.LUT R9, R9, R0, RZ, 0x3c, !PT ;  /* 0x0000000009097212 */ /* 0x000fe200078e3cff */
[----:B------:R-:W-:Y:S01]  /*36c0*/  USEL UR15, UR15, URZ, UP0 ;  /* 0x000000ff0f0f7287 */ /* 0x000fe20008000000 */
[----:B------:R1:W-:Y:S03]  /*36d0*/  UTCBAR [UR7], URZ ;  /* 0x000000ff070073e9 */ /* 0x0003e600080000ff */
[----:B------:R-:W-:Y:S01]  /*36e0*/  LOP3.LUT R11, R11, UR6, RZ, 0x3c, !PT ;  /* 0x000000060b0b7c12 */ /* 0x000fe2000f8e3cff */
[----:B------:R-:W-:Y:S07]  /*36f0*/  @P1 BRA `(.L_x_63) ;  /* 0xfffffff800a01947 */ /* 0x000fee000383ffff */
[----:B------:R-:W2:Y:S01]  /*3700*/  S2UR UR4, SR_CgaCtaId ;  /* 0x00000000000479c3 */ /* 0x000ea20000008800 */
[----:B------:R-:W-:Y:S01]  /*3710*/  ELECT P0, URZ, PT ;  /* 0x0000000000ff782f */ /* 0x000fe20003800000 */
[----:B------:R-:W-:Y:S01]  /*3720*/  IMAD.MOV.U32 R0, RZ, RZ, 0x1 ;  /* 0x00000001ff007424 */ /* 0x000fe200078e00ff */
[----:B------:R-:W-:Y:S01]  /*3730*/  UIADD3 UR5, UPT, UPT, UR5, 0x100, URZ ;  /* 0x0000010005057890 */ /* 0x000fe2000fffe0ff */
[----:B------:R-:W-:Y:S01]  /*3740*/  SHF.L.U32 R2, R11, 0x1f, RZ ;  /* 0x0000001f0b027819 */ /* 0x000fe200000006ff */
[----:B------:R-:W-:-:S03]  /*3750*/  UMOV UR6, 0x40 ;  /* 0x0000004000067882 */ /* 0x000fc60000000000 */
[----:B------:R-:W-:Y:S01]  /*3760*/  UVIRTCOUNT.DEALLOC.SMPOOL 0x80 ;  /* 0x000000800000784c */ /* 0x000fe20000000000 */
[----:B--2---:R-:W-:Y:S02]  /*3770*/  ULEA UR4, UR4, UR6, 0x18 ;  /* 0x0000000604047291 */ /* 0x004fe4000f8ec0ff */
[----:B------:R-:W-:-:S07]  /*3780*/  ULEA UR6, UR15, UR5, 0x3 ;  /* 0x000000050f067291 */ /* 0x000fce000f8e18ff */
[----:B------:R2:W-:Y:S02]  /*3790*/  @P0 STS.U8 [UR4+0x1c], R0 ;  /* 0x00001c00ff000988 */ /* 0x0005e40008000004 */
[----:B------:R-:W4:Y:S02]  /*37a0*/  SYNCS.PHASECHK.TRANS64.TRYWAIT P0, [UR6], R2 ;  /* 0x00000002ff0075a7 */ /* 0x000f240008001106 */
[----:B--2-4-:R-:W-:Y:S05]  /*37b0*/  @!P0 BRA `(.L_x_64) ;  /* 0x0000006c00788947 */ /* 0x014fea0003800000 */
.L_x_240:
[----:B-1----:R-:W-:-:S04]  /*37c0*/  UIADD3 UR7, UPT, UPT, UR15, 0x1, URZ ;  /* 0x000000010f077890 */ /* 0x002fc8000fffe0ff */
[----:B------:R-:W-:-:S04]  /*37d0*/  UISETP.NE.AND UP0, UPT, UR7, 0x4, UPT ;  /* 0x000000040700788c */ /* 0x000fc8000bf05270 */
[----:B------:R-:W-:Y:S02]  /*37e0*/  USEL UR8, URZ, 0x1, UP0 ;  /* 0x00000001ff087887 */ /* 0x000fe40008000000 */
[----:B------:R-:W-:-:S04]  /*37f0*/  USEL UR7, UR7, URZ, UP0 ;  /* 0x000000ff07077287 */ /* 0x000fc80008000000 */
[----:B------:R-:W-:Y:S01]  /*3800*/  ULEA UR6, UR7, UR5, 0x3 ;  /* 0x0000000507067291 */ /* 0x000fe2000f8e18ff */
[----:B--2---:R-:W-:-:S04]  /*3810*/  LOP3.LUT R2, R11, UR8, RZ, 0x3c, !PT ;  /* 0x000000080b027c12 */ /* 0x004fc8000f8e3cff */
[----:B------:R-:W-:-:S04]  /*3820*/  SHF.L.U32 R3, R2, 0x1f, RZ ;  /* 0x0000001f02037819 */ /* 0x000fc800000006ff */
[----:B------:R-:W1:Y:S02]  /*3830*/  SYNCS.PHASECHK.TRANS64.TRYWAIT P0, [UR6], R3 ;  /* 0x00000003ff0075a7 */ /* 0x000e640008001106 */
[----:B-1----:R-:W-:Y:S05]  /*3840*/  @!P0 BRA `(.L_x_65) ;  /* 0x0000006c006c8947 */ /* 0x002fea0003800000 */
.L_x_242:
        /* <DEDUP_REMOVED lines=9> */
.L_x_244:
[----:B------:R-:W-:-:S04]  /*38e0*/  UIADD3 UR7, UPT, UPT, UR7, 0x1, URZ ;  /* 0x0000000107077890 */ /* 0x000fc8000fffe0ff */
[----:B------:R-:W-:-:S04]  /*38f0*/  UISETP.NE.AND UP0, UPT, UR7, 0x4, UPT ;  /* 0x000000040700788c */ /* 0x000fc8000bf05270 */
[----:B------:R-:W-:Y:S02]  /*3900*/  USEL UR6, URZ, 0x1, UP0 ;  /* 0x00000001ff067887 */ /* 0x000fe40008000000 */
[----:B------:R-:W-:-:S04]  /*3910*/  USEL UR7, UR7, URZ, UP0 ;  /* 0x000000ff07077287 */ /* 0x000fc80008000000 */
[----:B------:R-:W-:Y:S01]  /*3920*/  ULEA UR7, UR7, UR5, 0x3 ;  /* 0x0000000507077291 */ /* 0x000fe2000f8e18ff */
[----:B------:R-:W-:-:S04]  /*3930*/  LOP3.LUT R2, R2, UR6, RZ, 0x3c, !PT ;  /* 0x0000000602027c12 */ /* 0x000fc8000f8e3cff */
[----:B------:R-:W-:-:S04]  /*3940*/  SHF.L.U32 R2, R2, 0x1f, RZ ;  /* 0x0000001f02027819 */ /* 0x000fc800000006ff */
[----:B------:R-:W2:Y:S02]  /*3950*/  SYNCS.PHASECHK.TRANS64.TRYWAIT P0, [UR7], R2 ;  /* 0x00000002ff0075a7 */ /* 0x000ea40008001107 */
[----:B--2---:R-:W-:Y:S05]  /*3960*/  @!P0 BRA `(.L_x_67) ;  /* 0x0000006c00548947 */ /* 0x004fea0003800000 */
.L_x_246:
[----:B------:R-:W-:Y:S01]  /*3970*/  NOP ;  /* 0x0000000000007918 */ /* 0x000fe20000000000 */
[----:B-1----:R-:W1:Y:S01]  /*3980*/  LDS R0, [UR4+0x14] ;  /* 0x00001404ff007984 */ /* 0x002e620008000800 */
[----:B------:R-:W-:Y:S01]  /*3990*/  ULOP3.LUT UR6, UR16, 0xffff, URZ, 0xc0, !UPT ;  /* 0x0000ffff10067892 */ /* 0x000fe2000f8ec0ff */
[----:B------:R-:W-:Y:S01]  /*39a0*/  UMOV UR8, 0xffff ;  /* 0x0000ffff00087882 */ /* 0x000fe20000000000 */
[----:B------:R-:W-:Y:S02]  /*39b0*/  UMOV UR5, 0x1 ;  /* 0x0000000100057882 */ /* 0x000fe40000000000 */
[----:B------:R-:W-:-:S04]  /*39c0*/  USHF.R.U32.HI UR6, URZ, 0x5, UR6 ;  /* 0x00000005ff067899 */ /* 0x000fc80008011606 */
[----:B------:R-:W-:Y:S02]  /*39d0*/  USHF.L.U32 UR8, UR8, UR6, URZ ;  /* 0x0000000608087299 */ /* 0x000fe400080006ff */
[----:B------:R-:W-:-:S04]  /*39e0*/  USHF.L.U32 UR5, UR5, UR6, URZ ;  /* 0x0000000605057299 */ /* 0x000fc800080006ff */
[----:B-1----:R-:W-:-:S04]  /*39f0*/  LOP3.LUT R0, R0, UR8, RZ, 0xc0, !PT ;  /* 0x0000000800007c12 */ /* 0x002fc8000f8ec0ff */
[----:B------:R-:W-:-:S13]  /*3a00*/  ISETP.NE.AND P0, PT, R0, UR8, PT ;  /* 0x0000000800007c0c */ /* 0x000fda000bf05270 */
[----:B------:R-:W-:Y:S05]  /*3a10*/  @P0 BRA `(.L_x_68) ;  /* 0x0000000000580947 */ /* 0x000fea0003800000 */
[----:B------:R-:W1:Y:S02]  /*3a20*/  LDS R0, [UR4+0x18] ;  /* 0x00001804ff007984 */ /* 0x000e640008000800 */
[----:B-1----:R-:W-:-:S04]  /*3a30*/  LOP3.LUT R0, R0, UR5, RZ, 0xc0, !PT ;  /* 0x0000000500007c12 */ /* 0x002fc8000f8ec0ff */
[----:B------:R-:W-:-:S13]  /*3a40*/  ISETP.NE.AND P0, PT, R0, UR5, PT ;  /* 0x0000000500007c0c */ /* 0x000fda000bf05270 */
[----:B------:R-:W-:Y:S05]  /*3a50*/  @P0 BRA `(.L_x_69) ;  /* 0x00000000003c0947 */ /* 0x000fea0003800000 */
[----:B------:R-:W1:Y:S01]  /*3a60*/  S2R R2, SR_LANEID ;  /* 0x0000000000027919 */ /* 0x000e620000000000 */
[----:B------:R-:W-:Y:S01]  /*3a70*/  ULOP3.LUT UR8, URZ, UR8, URZ, 0x33, !UPT ;  /* 0x00000008ff087292 */ /* 0x000fe2000f8e33ff */
[----:B------:R-:W-:Y:S02]  /*3a80*/  VOTEU.ANY UR7, UPT, PT ;  /* 0x0000000000077886 */ /* 0x000fe400038e0100 */
[----:B------:R-:W-:-:S03]  /*3a90*/  UFLO.U32 UR7, UR7 ;  /* 0x00000007000772bd */ /* 0x000fc600080e0000 */
[----:B------:R-:W-:-:S04]  /*3aa0*/  IMAD.U32 R0, RZ, RZ, UR8 ;  /* 0x00000008ff007e24 */ /* 0x000fc8000f8e00ff */
[----:B------:R2:W4:Y:S02]  /*3ab0*/  REDUX UR6, R0 ;  /* 0x00000000000673c4 */ /* 0x0005240000000000 */
[----:B------:R1:W-:Y:S02]  /*3ac0*/  UTCATOMSWS.AND URZ, UR8 ;  /* 0x0000000800ff79e3 */ /* 0x0003e40008000000 */
[----:B-1----:R-:W-:Y:S02]  /*3ad0*/  ISETP.EQ.U32.AND P0, PT, R2, UR7, PT ;  /* 0x0000000702007c0c */ /* 0x002fe4000bf02070 */
[----:B--2---:R-:W-:Y:S02]  /*3ae0*/  LOP3.LUT R0, RZ, UR5, RZ, 0x33, !PT ;  /* 0x00000005ff007c12 */ /* 0x004fe4000f8e33ff */
[----:B----4-:R-:W-:Y:S02]  /*3af0*/  MOV R2, UR6 ;  /* 0x0000000600027c02 */ /* 0x010fe40008000f00 */
[----:B------:R-:W1:Y:S07]  /*3b00*/  REDUX UR5, R0 ;  /* 0x00000000000573c4 */ /* 0x000e6e0000000000 */
[----:B------:R2:W-:Y:S01]  /*3b10*/  @P0 ATOMS.AND RZ, [UR4+0x14], R2 ;  /* 0x00001402ffff098c */ /* 0x0005e2000a800004 */
[----:B-1----:R-:W-:-:S05]  /*3b20*/  IMAD.U32 R0, RZ, RZ, UR5 ;  /* 0x00000005ff007e24 */ /* 0x002fca000f8e00ff */
[----:B------:R2:W-:Y:S01]  /*3b30*/  @P0 ATOMS.AND RZ, [UR4+0x18], R0 ;  /* 0x00001800ffff098c */ /* 0x0005e2000a800004 */
[----:B------:R-:W-:Y:S05]  /*3b40*/  BRA `(.L_x_70) ;  /* 0x0000000000147947 */ /* 0x000fea0003800000 */
.L_x_69:
[----:B------:R-:W-:Y:S02]  /*3b50*/  MOV R2, 0x3b70 ;  /* 0x00003b7000027802 */ /* 0x000fe40000000f00 */
[----:B---3-5:R-:W-:Y:S05]  /*3b60*/  CALL.REL.NOINC `($__internal_0_$__cuda_sm10x_tcgen05_guardrail_trap_col_being_dealloced_not_returned_by_alloc) ;  /* 0x0000006c00b47944 */ /* 0x028fea0003c00000 */
[----:B------:R-:W-:Y:S05]  /*3b70*/  BRA `(.L_x_70) ;  /* 0x0000000000087947 */ /* 0x000fea0003800000 */
.L_x_68:
[----:B------:R-:W-:Y:S02]  /*3b80*/  MOV R2, 0x3ba0 ;  /* 0x00003ba000027802 */ /* 0x000fe40000000f00 */
[----:B---3-5:R-:W-:Y:S05]  /*3b90*/  CALL.REL.NOINC `($__internal_2_$__cuda_sm10x_tcgen05_guardrail_trap_unallocated_columns_being_dealloced) ;  /* 0x0000006c00c07944 */ /* 0x028fea0003c00000 */
.L_x_70:
[----:B------:R-:W-:Y:S01]  /*3ba0*/  NOP ;  /* 0x0000000000007918 */ /* 0x000fe20000000000 */
[----:B------:R-:W-:Y:S05]  /*3bb0*/  EXIT ;  /* 0x000000000000794d */ /* 0x000fea0003800000 */
.L_x_52:
[----:B------:R-:W-:-:S09]  /*3bc0*/  UISETP.NE.OR UP3, UPT, UR8, 0x3, UP3 ;  /* 0x000000030800788c */ /* 0x000fd20009f65670 */
[----:B------:R-:W-:Y:S05]  /*3bd0*/  BRA.U UP3, `(.L_x_71) ;  /* 0x0000000d03b07547 */ /* 0x000fea000b800000 */
[----:B------:R-:W1:Y:S01]  /*3be0*/  LDC R0, c[0x0][0xb30] ;  /* 0x0002cc00ff007b82 */ /* 0x000e620000000800 */
[----:B------:R-:W2:Y:S01]  /*3bf0*/  LDCU.64 UR8, c[0x0][0x888] ;  /* 0x00011100ff0877ac */ /* 0x000ea20008000a00 */
[----:B------:R-:W-:Y:S02]  /*3c00*/  HFMA2 R27, -RZ, RZ, 0, 0 ;  /* 0x00000000ff1b7431 */ /* 0x000fe400000001ff */
[----:B------:R-:W-:Y:S01]  /*3c10*/  IMAD.MOV.U32 R29, RZ, RZ, 0x1 ;  /* 0x00000001ff1d7424 */ /* 0x000fe200078e00ff */
[----:B------:R-:W-:Y:S01]  /*3c20*/  MOV R25, 0x2000 ;  /* 0x0000200000197802 */ /* 0x000fe20000000f00 */
[----:B------:R-:W4:Y:S01]  /*3c30*/  LDCU.64 UR6, c[0x0][0x890] ;  /* 0x00011200ff0677ac */ /* 0x000f220008000a00 */
[----:B------:R-:W-:Y:S01]  /*3c40*/  IMAD.MOV.U32 R28, RZ, RZ, RZ ;  /* 0x000000ffff1c7224 */ /* 0x000fe200078e00ff */
[----:B------:R-:W3:Y:S01]  /*3c50*/  LDC R24, c[0x0][0x370] ;  /* 0x0000dc00ff187b82 */ /* 0x000ee20000000800 */
[----:B------:R-:W-:Y:S01]  /*3c60*/  UMOV UR13, 0x400 ;  /* 0x00000400000d7882 */ /* 0x000fe20000000000 */
[----:B------:R-:W-:-:S02]  /*3c70*/  UPLOP3.LUT UP1, UPT, UPT, UPT, UPT, 0x40, 0x4 ;  /* 0x000000000004789c */ /* 0x000fc40003f2e870 */
[----:B------:R-:W-:Y:S01]  /*3c80*/  ULEA UR13, UR4, UR13, 0x18 ;  /* 0x0000000d040d7291 */ /* 0x000fe2000f8ec0ff */
[----:B------:R-:W-:-:S03]  /*3c90*/  UMOV UR14, URZ ;  /* 0x000000ff000e7c82 */ /* 0x000fc60008000000 */
[----:B------:R-:W3:Y:S01]  /*3ca0*/  LDC R3, c[0x0][0xb0c] ;  /* 0x0002c300ff037b82 */ /* 0x000ee20000000800 */
[----:B--2---:R-:W-:Y:S02]  /*3cb0*/  UISETP.NE.U32.AND UP3, UPT, UR8, URZ, UPT ;  /* 0x000000ff0800728c */ /* 0x004fe4000bf65070 */
[----:B----4-:R-:W-:-:S05]  /*3cc0*/  UISETP.NE.U32.AND UP5, UPT, UR6, URZ, UPT ;  /* 0x000000ff0600728c */ /* 0x010fca000bfa5070 */
[----:B------:R-:W2:Y:S01]  /*3cd0*/  LDC R20, c[0x0][0xb20] ;  /* 0x0002c800ff147b82 */ /* 0x000ea20000000800 */
[----:B-1----:R-:W-:Y:S01]  /*3ce0*/  ISETP.NE.AND P1, PT, R0, 0x1, PT ;  /* 0x000000010000780c */ /* 0x002fe20003f25270 */
[----:B------:R-:W-:Y:S02]  /*3cf0*/  UISETP.NE.AND.EX UP3, UPT, UR9, URZ, UPT, UP3 ;  /* 0x000000ff0900728c */ /* 0x000fe4000bf65330 */
[----:B------:R-:W-:-:S04]  /*3d00*/  UISETP.NE.AND.EX UP5, UPT, UR7, URZ, UPT, UP5 ;  /* 0x000000ff0700728c */ /* 0x000fc8000bfa5350 */
[----:B------:R-:W1:Y:S08]  /*3d10*/  LDC.64 R30, c[0x0][0x348] ;  /* 0x0000d200ff1e7b82 */ /* 0x000e700000000a00 */
[----:B------:R-:W4:Y:S08]  /*3d20*/  LDC.64 R14, c[0x0][0xb10] ;  /* 0x0002c400ff0e7b82 */ /* 0x000f300000000a00 */
[----:B------:R-:W1:Y:S08]  /*3d30*/  LDC.64 R6, c[0x0][0xb18] ;  /* 0x0002c600ff067b82 */ /* 0x000e700000000a00 */
[----:B------:R-:W1:Y:S08]  /*3d40*/  LDC.64 R4, c[0x0][0xb28] ;  /* 0x0002ca00ff047b82 */ /* 0x000e700000000a00 */
[----:B--23--:R-:W1:Y:S02]  /*3d50*/  LDC R21, c[0x0][0x374] ;  /* 0x0000dd00ff157b82 */ /* 0x00ce640000000800 */
.L_x_80:
[C---:B------:R-:W-:Y:S02]  /*3d60*/  LEA R0, R28.reuse, UR13, 0x3 ;  /* 0x0000000d1c007c11 */ /* 0x040fe4000f8e18ff */
[----:B------:R-:W-:Y:S02]  /*3d70*/  SHF.L.U32 R2, R27, 0x1f, RZ ;  /* 0x0000001f1b027819 */ /* 0x000fe400000006ff */
[----:B------:R-:W-:Y:S02]  /*3d80*/  LEA R16, R28, UR13, 0x4 ;  /* 0x0000000d1c107c11 */ /* 0x000fe4000f8e20ff */
[----:B--2---:R-:W2:Y:S02]  /*3d90*/  SYNCS.PHASECHK.TRANS64.TRYWAIT P0, [R0+URZ+0xc0], R2 ;  /* 0x0000c002000075a7 */ /* 0x004ea400080011ff */
[----:B--2---:R-:W-:Y:S05]  /*3da0*/  @!P0 BRA `(.L_x_72) ;  /* 0x00000068005c8947 */ /* 0x004fea0003800000 */
.L_x_247:
[----:B------:R-:W-:Y:S01]  /*3db0*/  ISETP.GE.AND P0, PT, R65, 0x1, PT ;  /* 0x000000014100780c */ /* 0x000fe20003f06270 */
[----:B------:R-:W3:Y:S01]  /*3dc0*/  LDS.128 R16, [R16+0x150] ;  /* 0x0001500010107984 */ /* 0x000ee20000000c00 */
[----:B--2---:R-:W-:Y:S01]  /*3dd0*/  VIADD R0, R0, 0xd0 ;  /* 0x000000d000007836 */ /* 0x004fe20000000000 */
[----:B------:R-:W-:Y:S01]  /*3de0*/  @!PT LDS RZ, [RZ] ;  /* 0x00000000fffff984 */ /* 0x000fe20000000800 */
[----:B------:R-:W-:Y:S01]  /*3df0*/  @!PT LDS RZ, [RZ] ;  /* 0x00000000fffff984 */ /* 0x000fe20000000800 */
[----:B------:R-:W-:Y:S01]  /*3e00*/  @!PT LDS RZ, [RZ] ;  /* 0x00000000fffff984 */ /* 0x000fe20000000800 */
[----:B------:R-:W-:Y:S01]  /*3e10*/  @!PT LDS RZ, [RZ] ;  /* 0x00000000fffff984 */ /* 0x000fe20000000800 */
[----:B------:R2:W-:Y:S06]  /*3e20*/  MEMBAR.ALL.CTA ;  /* 0x0000000000007992 */ /* 0x0005ec0000008000 */
[----:B--2---:R-:W2:Y:S01]  /*3e30*/  FENCE.VIEW.ASYNC.S ;  /* 0x00000000000073c6 */ /* 0x004ea20000000000 */
[----:B------:R-:W-:Y:S04]  /*3e40*/  PRMT R0, RZ, 0x654, R0 ;  /* 0x00000654ff007816 */ /* 0x000fe80000000000 */
[----:B--2---:R2:W-:Y:S01]  /*3e50*/  SYNCS.ARRIVE.TRANS64.RED.A1T0 RZ, [R0+URZ], RZ ;  /* 0x000000ff00ff79a7 */ /* 0x0045e200081004ff */
[----:B---3--:R-:W-:Y:S11]  /*3e60*/  LOP3.LUT P3, RZ, R18, 0x1, RZ, 0xc0, !PT ;  /* 0x0000000112ff7812 */ /* 0x008ff6000786c0ff */
[----:B------:R-:W-:Y:S02]  /*3e70*/  @!UPT UIADD3 URZ, UPT, UPT, URZ, URZ, URZ ;  /* 0x000000fffffff290 */ /* 0x000fe4000fffe0ff */
[----:B------:R-:W-:Y:S02]  /*3e80*/  @P3 MOV R11, R16 ;  /* 0x00000010000b3202 */ /* 0x000fe40000000f00 */
[----:B------:R-:W-:Y:S01]  /*3e90*/  @P3 LOP3.LUT R10, R17, 0xffff, RZ, 0xc0, !PT ;  /* 0x0000ffff110a3812 */ /* 0x000fe200078ec0ff */
[----:B--2---:R-:W-:Y:S06]  /*3ea0*/  @!P0 BRA `(.L_x_73) ;  /* 0x0000000000a48947 */ /* 0x004fec0003800000 */
[-C--:B-1----:R-:W-:Y:S01]  /*3eb0*/  IMAD.HI.U32 R0, R21, R7.reuse, RZ ;  /* 0x0000000715007227 */ /* 0x082fe200078e00ff */
[----:B------:R-:W-:Y:S02]  /*3ec0*/  ISETP.NE.AND P0, PT, R6, 0x1, PT ;  /* 0x000000010600780c */ /* 0x000fe40003f05270 */
[----:B------:R-:W-:Y:S01]  /*3ed0*/  ISETP.NE.AND P2, PT, R65, 0x1, PT ;  /* 0x000000014100780c */ /* 0x000fe20003f45270 */
[----:B----4-:R-:W-:Y:S01]  /*3ee0*/  IMAD.HI.U32 R9, R24, R14, RZ ;  /* 0x0000000e18097227 */ /* 0x010fe200078e00ff */
[----:B------:R-:W-:Y:S02]  /*3ef0*/  SHF.R.U32.HI R0, RZ, R20, R0 ;  /* 0x00000014ff007219 */ /* 0x000fe40000011600 */
[----:B------:R-:W-:Y:S01]  /*3f00*/  ISETP.NE.AND P4, PT, R3, 0x1, PT ;  /* 0x000000010300780c */ /* 0x000fe20003f85270 */
[----:B------:R-:W-:Y:S01]  /*3f10*/  IMAD.HI.U32 R13, R10, R7, RZ ;  /* 0x000000070a0d7227 */ /* 0x000fe200078e00ff */
[----:B------:R-:W-:Y:S02]  /*3f20*/  SHF.R.U32.HI R9, RZ, R15, R9 ;  /* 0x0000000fff097219 */ /* 0x000fe40000011609 */
[----:B------:R-:W-:Y:S01]  /*3f30*/  SEL R0, R21, R0, !P0 ;  /* 0x0000000015007207 */ /* 0x000fe20004000000 */
[----:B------:R-:W-:Y:S01]  /*3f40*/  IMAD.HI.U32 R12, R11, R14, RZ ;  /* 0x0000000e0b0c7227 */ /* 0x000fe200078e00ff */
[----:B------:R-:W-:Y:S03]  /*3f50*/  SEL R9, R24, R9, !P4 ;  /* 0x0000000918097207 */ /* 0x000fe60006000000 */
[-C--:B------:R-:W-:Y:S01]  /*3f60*/  IMAD.HI.U32 R8, R0, R4.reuse, RZ ;  /* 0x0000000400087227 */ /* 0x080fe200078e00ff */
[----:B------:R-:W-:Y:S03]  /*3f70*/  SHF.R.U32.HI R12, RZ, R15, R12 ;  /* 0x0000000fff0c7219 */ /* 0x000fe6000001160c */
[----:B------:R-:W-:Y:S01]  /*3f80*/  IMAD.HI.U32 R2, R9, R4, RZ ;  /* 0x0000000409027227 */ /* 0x000fe200078e00ff */
[-C--:B------:R-:W-:Y:S02]  /*3f90*/  @P2 SHF.R.U32.HI R0, RZ, R5.reuse, R8 ;  /* 0x00000005ff002219 */ /* 0x080fe40000011608 */
[----:B------:R-:W-:Y:S02]  /*3fa0*/  SHF.R.U32.HI R8, RZ, R20, R13 ;  /* 0x00000014ff087219 */ /* 0x000fe4000001160d */
[----:B------:R-:W-:Y:S01]  /*3fb0*/  @P2 SHF.R.U32.HI R9, RZ, R5, R2 ;  /* 0x00000005ff092219 */ /* 0x000fe20000011602 */
[----:B------:R-:W-:Y:S01]  /*3fc0*/  IMAD R0, R65, R0, RZ ;  /* 0x0000000041007224 */ /* 0x000fe200078e02ff */
[----:B------:R-:W-:Y:S02]  /*3fd0*/  SEL R8, R10, R8, !P0 ;  /* 0x000000080a087207 */ /* 0x000fe40004000000 */
[----:B------:R-:W-:Y:S01]  /*3fe0*/  SEL R2, R11, R12, !P4 ;  /* 0x0000000c0b027207 */ /* 0x000fe20006000000 */
[C---:B------:R-:W-:Y:S01]  /*3ff0*/  IMAD R12, R65.reuse, R9, RZ ;  /* 0x00000009410c7224 */ /* 0x040fe200078e02ff */
[C---:B------:R-:W-:Y:S01]  /*4000*/  ISETP.GE.AND P0, PT, R8.reuse, R0, PT ;  /* 0x000000000800720c */ /* 0x040fe20003f06270 */
[----:B------:R-:W-:Y:S03]  /*4010*/  IMAD.HI.U32 R0, R8, R4, RZ ;  /* 0x0000000408007227 */ /* 0x000fe600078e00ff */
[----:B------:R-:W-:Y:S02]  /*4020*/  ISETP.GE.OR P0, PT, R2, R12, P0 ;  /* 0x0000000c0200720c */ /* 0x000fe40000706670 */
[-C--:B------:R-:W-:Y:S04]  /*4030*/  SHF.R.U32.HI R0, RZ, R5.reuse, R0 ;  /* 0x00000005ff007219 */ /* 0x080fe80000011600 */
[----:B------:R-:W-:Y:S05]  /*4040*/  SEL R13, R8, R0, !P2 ;  /* 0x00000000080d7207 */ /* 0x000fea0005000000 */
[----:B------:R-:W-:Y:S02]  /*4050*/  IMAD.MOV R12, RZ, RZ, -R13 ;  /* 0x000000ffff0c7224 */ /* 0x000fe400078e0a0d */
[C---:B------:R-:W-:Y:S04]  /*4060*/  @!P0 IMAD.HI.U32 R0, R2.reuse, R4, RZ ;  /* 0x0000000402008227 */ /* 0x040fe800078e00ff */
[----:B------:R-:W-:Y:S01]  /*4070*/  IMAD R12, R65, R12, R8 ;  /* 0x0000000c410c7224 */ /* 0x000fe200078e0208 */
[----:B------:R-:W-:Y:S04]  /*4080*/  @!P0 SHF.R.U32.HI R0, RZ, R5, R0 ;  /* 0x00000005ff008219 */ /* 0x000fe80000011600 */
[----:B------:R-:W-:Y:S04]  /*4090*/  @!P0 SEL R0, R2, R0, !P2 ;  /* 0x0000000002008207 */ /* 0x000fe80005000000 */
[----:B------:R-:W-:Y:S01]  /*40a0*/  @!P0 IADD3 R13, PT, PT, R13, -R0, RZ ;  /* 0x800000000d0d8210 */ /* 0x000fe20007ffe0ff */
[----:B------:R-:W-:Y:S01]  /*40b0*/  @!P0 IMAD R0, R9, R12, R0 ;  /* 0x0000000c09008224 */ /* 0x000fe200078e0200 */
[----:B------:R-:W-:Y:S01]  /*40c0*/  IADD3 R9, PT, PT, -R8, RZ, RZ ;  /* 0x000000ff08097210 */ /* 0x000fe20007ffe1ff */
[--C-:B------:R-:W-:Y:S02]  /*40d0*/  IMAD.MOV R12, RZ, RZ, -R2.reuse ;  /* 0x000000ffff0c7224 */ /* 0x100fe400078e0a02 */
[----:B------:R-:W-:Y:S02]  /*40e0*/  @!P0 IMAD R8, R13, R65, R2 ;  /* 0x000000410d088224 */ /* 0x000fe400078e0202 */
[----:B------:R-:W-:Y:S02]  /*40f0*/  @!P0 IMAD.MOV.U32 R2, RZ, RZ, R0 ;  /* 0x000000ffff028224 */ /* 0x000fe400078e0000 */
[----:B------:R-:W-:Y:S02]  /*4100*/  IMAD R11, R3, R12, R11 ;  /* 0x0000000c030b7224 */ /* 0x000fe400078e020b */
[----:B------:R-:W-:Y:S02]  /*4110*/  IMAD R10, R6, R9, R10 ;  /* 0x00000009060a7224 */ /* 0x000fe400078e020a */
[----:B------:R-:W-:Y:S02]  /*4120*/  IMAD R11, R2, R3, R11 ;  /* 0x00000003020b7224 */ /* 0x000fe400078e020b */
[----:B------:R-:W-:Y:S02]  /*4130*/  IMAD R10, R8, R6, R10 ;  /* 0x00000006080a7224 */ /* 0x000fe400078e020a */
.L_x_73:
[----:B------:R-:W-:Y:S05]  /*4140*/  BRA.U UP1, `(.L_x_74) ;  /* 0x0000000101107547 */ /* 0x000fea000b800000 */
[----:B------:R-:W-:Y:S04]  /*4150*/  MOV R2, UR5 ;  /* 0x0000000500027c02 */ /* 0x000fe80008000f00 */
[----:B------:R-:W-:Y:S04]  /*4160*/  SHF.L.U32 R2, R2, 0x1f, RZ ;  /* 0x0000001f02027819 */ /* 0x000fe800000006ff */
[----:B------:R-:W2:Y:S02]  /*4170*/  SYNCS.PHASECHK.TRANS64.TRYWAIT P0, [UR13+0xb8], R2 ;  /* 0x0000b802ff0075a7 */ /* 0x000ea4000800110d */
[----:B--2---:R-:W-:Y:S05]  /*4180*/  @!P0 BRA `(.L_x_75) ;  /* 0x0000006400788947 */ /* 0x004fea0003800000 */
.L_x_74:
[----:B------:R-:W-:Y:S02]  /*4190*/  R2UR UR11, R22 ;  /* 0x00000000160b72ca */ /* 0x000fe400000e0000 */
[----:B------:R-:W-:Y:S02]  /*41a0*/  R2UR UR10, R23 ;  /* 0x00000000170a72ca */ /* 0x000fe400000e0000 */
[----:B------:R-:W-:Y:S04]  /*41b0*/  ISETP.NE.U32.AND P2, PT, RZ, UR6, PT ;  /* 0x00000006ff007c0c */ /* 0x000fe8000bf45070 */
[----:B------:R-:W-:Y:S05]  /*41c0*/  ISETP.NE.AND.EX P2, PT, RZ, UR7, PT, P2 ;  /* 0x00000007ff007c0c */ /* 0x000fea000bf45320 */
[----:B------:R-:W-:Y:S02]  /*41d0*/  USHF.L.U32 UR11, UR11, 0x7, URZ ;  /* 0x000000070b0b7899 */ /* 0x000fe400080006ff */
[----:B------:R-:W-:Y:S01]  /*41e0*/  USHF.L.U32 UR10, UR10, 0x6, URZ ;  /* 0x000000060a0a7899 */ /* 0x000fe200080006ff */
[----:B------:R-:W-:Y:S11]  /*41f0*/  BRA.U !UP5, `(.L_x_76) ;  /* 0x000000010d347547 */ /* 0x000ff6000b800000 */
[----:B------:R-:W-:Y:S01]  /*4200*/  UPLOP3.LUT UP0, UPT, UPT, UPT, UP3, 0x80, 0x8 ;  /* 0x000000000008789c */ /* 0x000fe20003f0f030 */
[----:B--2---:R-:W-:Y:S02]  /*4210*/  HFMA2 R0, -RZ, RZ, 0, 5.9604644775390625e-08 ;  /* 0x00000001ff007431 */ /* 0x004fe400000001ff */
[----:B------:R-:W-:Y:S03]  /*4220*/  IMAD.MOV.U32 R132, RZ, RZ, 0x1 ;  /* 0x00000001ff847424 */ /* 0x000fe600078e00ff */
[----:B------:R-:W-:Y:S05]  /*4230*/  PLOP3.LUT P0, PT, PT, PT, UP0, 0x80, 0x8 ;  /* 0x000000000008781c */ /* 0x000fea0003f0f008 */
[----:B------:R-:W2:Y:S01]  /*4240*/  @UP0 LDCU.64 UR16, c[0x0][0x888] ;  /* 0x00011100ff1007ac */ /* 0x000ea20008000a00 */
[----:B------:R-:W-:Y:S07]  /*4250*/  @UP0 UIMAD UR8, UR36, UR6, URZ ;  /* 0x00000006240802a4 */ /* 0x000fee000f8e02ff */
[----:B------:R-:W-:Y:S01]  /*4260*/  @!P0 PRMT R132, R0, 0x7610, R132 ;  /* 0x0000761000848816 */ /* 0x000fe20000000084 */
[----:B--2---:R-:W-:Y:S03]  /*4270*/  @UP0 UIMAD.WIDE UR16, UR8, 0x4, UR16 ;  /* 0x00000004081008a5 */ /* 0x004fe6000f8e0210 */
[----:B------:R-:W2:Y:S03]  /*4280*/  @!UP0 LDCU UR8, c[0x0][0x880] ;  /* 0x00011000ff0887ac */ /* 0x000ea60008000800 */
[----:B-----5:R-:W-:Y:S01]  /*4290*/  IMAD.U32 R90, RZ, RZ, UR16 ;  /* 0x00000010ff5a7e24 */ /* 0x020fe2000f8e00ff */
[----:B------:R-:W-:Y:S05]  /*42a0*/  MOV R91, UR17 ;  /* 0x00000011005b7c02 */ /* 0x000fea0008000f00 */
[----:B------:R3:W5:Y:S02]  /*42b0*/  @P0 LDG.E R90, desc[UR38][R90.64] ;  /* 0x000000265a5a0981 */ /* 0x000764000c1e1900 */
[----:B--23--:R-:W-:Y:S07]  /*42c0*/  @!P0 IMAD.U32 R90, RZ, RZ, UR8 ;  /* 0x00000008ff5a8e24 */ /* 0x00cfee000f8e00ff */
.L_x_76:
[----:B-----5:R-:W-:Y:S01]  /*42d0*/  @!P2 FSETP.EQ.AND P0, PT, R90, RZ, PT ;  /* 0x000000ff5a00a20b */ /* 0x020fe20003f02000 */
[----:B------:R-:W-:Y:S01]  /*42e0*/  @!UPT UIADD3 URZ, UPT, UPT, URZ, URZ, URZ ;  /* 0x000000fffffff290 */ /* 0x000fe2000fffe0ff */
[----:B------:R-:W-:Y:S11]  /*42f0*/  @!P2 BRA `(.L_x_77) ;  /* 0x000000000014a947 */ /* 0x000ff60003800000 */
[----:B------:R-:W-:Y:S02]  /*4300*/  LOP3.LUT P2, RZ, R132, 0xff, RZ, 0xc0, !PT ;  /* 0x000000ff84ff7812 */ /* 0x000fe4000784c0ff */
[----:B------:R-:W-:Y:S04]  /*4310*/  PLOP3.LUT P0, PT, PT, PT, UP0, 0x80, 0x8 ;  /* 0x000000000008781c */ /* 0x000fe80003f0f008 */
[----:B------:R-:W-:Y:S07]  /*4320*/  PLOP3.LUT P0, PT, P0, PT, PT, 0x8, 0x80 ;  /* 0x000000000080781c */ /* 0x000fee000070e170 */
[----:B------:R-:W-:Y:S11]  /*4330*/  @P2 FSETP.EQ.AND P0, PT, R90, RZ, PT ;  /* 0x000000ff5a00220b */ /* 0x000ff60003f02000 */
[----:B------:R-:W-:Y:S02]  /*4340*/  @!UPT UIADD3 URZ, UPT, UPT, URZ, URZ, URZ ;  /* 0x000000fffffff290 */ /* 0x000fe4000fffe0ff */
.L_x_77:
[----:B------:R-:W-:Y:S01]  /*4350*/  ULEA UR16, UR14, UR13, 0x3 ;  /* 0x0000000d0e107291 */ /* 0x000fe2000f8e18ff */
[----:B------:R-:W-:Y:S02]  /*4360*/  SHF.L.U32 R9, R29, 0x1f, RZ ;  /* 0x0000001f1d097819 */ /* 0x000fe400000006ff */
[----:B------:R-:W-:Y:S04]  /*4370*/  ELECT P4, URZ, PT ;  /* 0x0000000000ff782f */ /* 0x000fe80003880000 */
[----:B------:R-:W-:Y:S02]  /*4380*/  PLOP3.LUT P4, PT, P0, P4, PT, 0xf2, 0x2f ;  /* 0x00000000002f781c */ /* 0x000fe40000789e72 */
[----:B------:R-:W3:Y:S11]  /*4390*/  SYNCS.PHASECHK.TRANS64.TRYWAIT P2, [UR16+0x98], R9 ;  /* 0x00009809ff0075a7 */ /* 0x000ef60008041110 */
[----:B-1----:R-:W-:Y:S05]  /*43a0*/  @!P4 IADD3 R8, P0, PT, R30, 0x580, RZ ;  /* 0x000005801e08c810 */ /* 0x002fea0007f1e0ff */
[----:B--2---:R-:W-:Y:S01]  /*43b0*/  @!P4 IMAD.X R2, RZ, RZ, R31, P0 ;  /* 0x000000ffff02c224 */ /* 0x004fe200000e061f */
[----:B---3--:R-:W-:Y:S07]  /*43c0*/  @!P2 BRA `(.L_x_78) ;  /* 0x000000640000a947 */ /* 0x008fee0003800000 */
.L_x_250:
[----:B------:R-:W2:Y:S01]  /*43d0*/  LDC.64 R12, c[0x0][0xb18] ;  /* 0x0002c600ff0c7b82 */ /* 0x000ea20000000a00 */
[----:B------:R-:W-:Y:S01]  /*43e0*/  @!P4 R2UR UR8, R2 ;  /* 0x000000000208c2ca */ /* 0x000fe200000e0000 */
[----:B------:R-:W-:Y:S01]  /*43f0*/  VOTEU.ALL UP2, P4 ;  /* 0x0000000000ff7886 */ /* 0x000fe20002040000 */
[----:B------:R-:W-:Y:S01]  /*4400*/  @!P4 R2UR UR9, R8 ;  /* 0x000000000809c2ca */ /* 0x000fe200000e0000 */
[----:B------:R-:W-:Y:S01]  /*4410*/  VOTEU.ALL UP1, P4 ;  /* 0x0000000000ff7886 */ /* 0x000fe20002020000 */
[----:B-1----:R-:W-:Y:S03]  /*4420*/  @!P4 IMAD.MOV.U32 R0, RZ, RZ, 0x2000 ;  /* 0x00002000ff00c424 */ /* 0x002fe600078e00ff */
[----:B------:R-:W1:Y:S01]  /*4430*/  @!P1 LDC R2, c[0x0][0xb0c] ;  /* 0x0002c300ff029b82 */ /* 0x000e620000000800 */
[----:B------:R-:W-:Y:S01]  /*4440*/  UMOV UR22, 0x0 ;  /* 0x0000000000167882 */ /* 0x000fe20000000000 */
[----:B------:R-:W-:Y:S01]  /*4450*/  UMOV UR23, 0x10000000 ;  /* 0x1000000000177882 */ /* 0x000fe20000000000 */
[----:B------:R-:W-:Y:S01]  /*4460*/  UMOV UR12, UR36 ;  /* 0x00000024000c7c82 */ /* 0x000fe20008000000 */
[----:B------:R-:W-:Y:S01]  /*4470*/  UIADD3 UR15, UPT, UPT, UR14, 0x1, URZ ;  /* 0x000000010e0f7890 */ /* 0x000fe2000fffe0ff */
[----:B------:R-:W-:Y:S01]  /*4480*/  @P3 SHF.R.U32.HI R26, RZ, 0x10, R17 ;  /* 0x00000010ff1a3819 */ /* 0x000fe20000011611 */
[----:B------:R-:W-:Y:S02]  /*4490*/  VIADD R28, R28, 0x1 ;  /* 0x000000011c1c7836 */ /* 0x000fe40000000000 */
[----:B------:R-:W-:Y:S01]  /*44a0*/  IMAD.U32 R9, RZ, RZ, UR8 ;  /* 0x00000008ff097e24 */ /* 0x000fe2000f8e00ff */
[----:B------:R-:W-:Y:S01]  /*44b0*/  @!UP2 ULEA UR8, UR14, UR13, 0xd ;  /* 0x0000000d0e08a291 */ /* 0x000fe2000f8e68ff */
[----:B------:R-:W-:Y:S01]  /*44c0*/  IMAD.U32 R8, RZ, RZ, UR9 ;  /* 0x00000009ff087e24 */ /* 0x000fe2000f8e00ff */
[----:B------:R-:W-:Y:S02]  /*44d0*/  UIADD3 UR9, UPT, UPT, UR16, 0x80, URZ ;  /* 0x0000008010097890 */ /* 0x000fe4000fffe0ff */
[----:B------:R-:W-:Y:S01]  /*44e0*/  @!P4 R2UR UR21, R9 ;  /* 0x000000000915c2ca */ /* 0x000fe200000e0000 */
[----:B------:R-:W-:Y:S01]  /*44f0*/  @!UP2 UIADD3 UR8, UPT, UPT, UR8, 0x200, URZ ;  /* 0x000002000808a890 */ /* 0x000fe2000fffe0ff */
[----:B------:R-:W-:Y:S01]  /*4500*/  @!P4 R2UR UR20, R8 ;  /* 0x000000000814c2ca */ /* 0x000fe200000e0000 */
[----:B------:R-:W-:Y:S01]  /*4510*/  UISETP.NE.AND UP4, UPT, UR15, 0x3, UPT ;  /* 0x000000030f00788c */ /* 0x000fe2000bf85270 */
[----:B------:R-:W3:Y:S01]  /*4520*/  LDC.64 R8, c[0x0][0xb10] ;  /* 0x0002c400ff087b82 */ /* 0x000ee20000000a00 */
[----:B------:R-:W-:Y:S02]  /*4530*/  UPRMT UR17, UR4, 0x654, UR9 ;  /* 0x0000065404117896 */ /* 0x000fe40008000009 */
[----:B------:R-:W-:Y:S02]  /*4540*/  USEL UR18, URZ, 0x1, UP4 ;  /* 0x00000001ff127887 */ /* 0x000fe4000a000000 */
[----:B------:R-:W-:Y:S04]  /*4550*/  USEL UR15, UR15, URZ, UP4 ;  /* 0x000000ff0f0f7287 */ /* 0x000fe8000a000000 */
[----:B------:R-:W-:Y:S01]  /*4560*/  ULEA UR14, UR15, UR13, 0x3 ;  /* 0x0000000d0f0e7291 */ /* 0x000fe2000f8e18ff */
[----:B------:R-:W-:Y:S01]  /*4570*/  LOP3.LUT R29, R29, UR18, RZ, 0x3c, !PT ;  /* 0x000000121d1d7c12 */ /* 0x000fe2000f8e3cff */
[----:B------:R1:W-:Y:S01]  /*4580*/  @!UP1 UTMALDG.3D [UR8], [UR20], desc[UR22] ;  /* 0x00001608140095b4 */ /* 0x0003e20008011000 */
[----:B------:R5:W-:Y:S02]  /*4590*/  @!P4 SYNCS.ARRIVE.TRANS64.RED.A0TR RZ, [UR16+0x80], R0 ;  /* 0x00008000ffffc9a7 */ /* 0x000be40008300410 */
[----:B------:R-:W-:Y:S01]  /*45a0*/  SHF.L.U32 R22, R29, 0x1f, RZ ;  /* 0x0000001f1d167819 */ /* 0x000fe200000006ff */
[C---:B---3--:R-:W-:Y:S01]  /*45b0*/  @!P1 IMAD.HI.U32 R8, R11.reuse, R8, RZ ;  /* 0x000000080b089227 */ /* 0x048fe200078e00ff */
[----:B--2---:R-:W-:Y:S02]  /*45c0*/  @!P1 ISETP.NE.AND P0, PT, R12, 0x1, PT ;  /* 0x000000010c00980c */ /* 0x004fe40003f05270 */
[----:B-1----:R-:W-:Y:S01]  /*45d0*/  @!P1 ISETP.NE.AND P2, PT, R2, 0x1, PT ;  /* 0x000000010200980c */ /* 0x002fe20003f45270 */
[----:B------:R-:W-:Y:S01]  /*45e0*/  SYNCS.ARRIVE.TRANS64.RED.A1T0 RZ, [UR17], RZ ;  /* 0x000000ffffff79a7 */ /* 0x000fe20008100411 */
[C---:B------:R-:W-:Y:S01]  /*45f0*/  @!P1 IMAD.HI.U32 R13, R10.reuse, R13, RZ ;  /* 0x0000000d0a0d9227 */ /* 0x040fe200078e00ff */
[----:B------:R-:W-:Y:S04]  /*4600*/  @!P1 SHF.R.U32.HI R8, RZ, R9, R8 ;  /* 0x00000009ff089219 */ /* 0x000fe80000011608 */
[----:B------:R-:W-:Y:S01]  /*4610*/  @!P1 SEL R8, R11, R8, !P2 ;  /* 0x000000080b089207 */ /* 0x000fe20005000000 */
[----:B------:R-:W1:Y:S01]  /*4620*/  SYNCS.PHASECHK.TRANS64.TRYWAIT P5, [UR14+0x98], R22 ;  /* 0x00009816ff0075a7 */ /* 0x000e6200080a110e */
[----:B-----5:R-:W2:Y:S02]  /*4630*/  @!P1 LDC R0, c[0x0][0xb20] ;  /* 0x0002c800ff009b82 */ /* 0x020ea40000000800 */
[----:B--2---:R-:W-:Y:S04]  /*4640*/  @!P1 SHF.R.U32.HI R0, RZ, R0, R13 ;  /* 0x00000000ff009219 */ /* 0x004fe8000001160d */
[----:B------:R-:W-:Y:S05]  /*4650*/  @!P1 SEL R9, R10, R0, !P0 ;  /* 0x000000000a099207 */ /* 0x000fea0004000000 */
[----:B------:R-:W-:Y:S02]  /*4660*/  @!P1 IMAD.IADD R0, R9, 0x1, -R8 ;  /* 0x0000000109009824 */ /* 0x000fe400078e0a08 */
[----:B------:R-:W-:Y:S02]  /*4670*/  @!P1 IMAD.IADD R8, R8, 0x1, -R9 ;  /* 0x0000000108089824 */ /* 0x000fe400078e0a09 */
[----:B------:R-:W-:Y:S02]  /*4680*/  @!P1 IMAD R11, R0, R2, R11 ;  /* 0x00000002000b9224 */ /* 0x000fe400078e020b */
[----:B------:R-:W-:Y:S01]  /*4690*/  @!P1 IMAD R10, R8, R12, R10 ;  /* 0x0000000c080a9224 */ /* 0x000fe200078e020a */
[----:B-1----:R-:W-:Y:S06]  /*46a0*/  @!P5 BRA `(.L_x_79) ;  /* 0x000000600060d947 */ /* 0x002fec0003800000 */
.L_x_252:
[----:B------:R-:W-:Y:S01]  /*46b0*/  @!P4 IADD3 R2, P0, PT, R30, 0x580, RZ ;  /* 0x000005801e02c810 */ /* 0x000fe20007f1e0ff */
[----:B------:R-:W-:Y:S01]  /*46c0*/  UMOV UR20, 0x0 ;  /* 0x0000000000147882 */ /* 0x000fe20000000000 */
[----:B------:R-:W-:Y:S01]  /*46d0*/  UMOV UR21, 0x10000000 ;  /* 0x1000000000157882 */ /* 0x000fe20000000000 */
[----:B------:R-:W-:Y:S01]  /*46e0*/  VOTEU.ALL UP1, P4 ;  /* 0x0000000000ff7886 */ /* 0x000fe20002020000 */
[----:B------:R-:W-:Y:S01]  /*46f0*/  @!P4 R2UR UR9, R2 ;  /* 0x000000000209c2ca */ /* 0x000fe200000e0000 */
[----:B-1----:R-:W-:Y:S01]  /*4700*/  @!P4 IMAD.X R0, RZ, RZ, R31, P0 ;  /* 0x000000ffff00c224 */ /* 0x002fe200000e061f */
[----:B------:R-:W-:Y:S01]  /*4710*/  UMOV UR12, UR36 ;  /* 0x00000024000c7c82 */ /* 0x000fe20008000000 */
[----:B------:R-:W-:Y:S01]  /*4720*/  @P3 R2UR UR36, R26 ;  /* 0x000000001a2432ca */ /* 0x000fe200000e0000 */
[----:B------:R-:W-:Y:S01]  /*4730*/  @!UP1 ULEA UR16, UR15, UR13, 0xd ;  /* 0x0000000d0f109291 */ /* 0x000fe2000f8e68ff */
[----:B------:R-:W-:Y:S01]  /*4740*/  ISETP.NE.AND P0, PT, R28, 0x2, PT ;  /* 0x000000021c00780c */ /* 0x000fe20003f05270 */
[----:B------:R-:W-:Y:S01]  /*4750*/  @!UP1 UIADD3 UR10, UPT, UPT, UR10, 0x20, URZ ;  /* 0x000000200a0a9890 */ /* 0x000fe2000fffe0ff */
[----:B------:R-:W-:Y:S01]  /*4760*/  @!P4 R2UR UR8, R0 ;  /* 0x000000000008c2ca */ /* 0x000fe200000e0000 */
[----:B------:R-:W-:Y:S01]  /*4770*/  IMAD.IADD R23, R10, 0x1, R114 ;  /* 0x000000010a177824 */ /* 0x000fe200078e0272 */
[----:B------:R-:W-:Y:S01]  /*4780*/  SEL R0, RZ, 0x1, P0 ;  /* 0x00000001ff007807 */ /* 0x000fe20000000000 */
[----:B------:R-:W-:Y:S01]  /*4790*/  IMAD.IADD R22, R11, 0x1, R115 ;  /* 0x000000010b167824 */ /* 0x000fe200078e0273 */
[----:B------:R-:W-:Y:S02]  /*47a0*/  SEL R28, R28, RZ, P0 ;  /* 0x000000ff1c1c7207 */ /* 0x000fe40000000000 */
[----:B------:R-:W-:Y:S01]  /*47b0*/  IMAD.U32 R8, RZ, RZ, UR9 ;  /* 0x00000009ff087e24 */ /* 0x000fe2000f8e00ff */
[----:B------:R-:W-:Y:S01]  /*47c0*/  UIADD3 UR9, UPT, UPT, UR14, 0x80, URZ ;  /* 0x000000800e097890 */ /* 0x000fe2000fffe0ff */
[----:B------:R-:W-:Y:S03]  /*47d0*/  LOP3.LUT R27, R27, R0, RZ, 0x3c, !PT ;  /* 0x000000001b1b7212 */ /* 0x000fe600078e3cff */
[----:B------:R-:W-:Y:S02]  /*47e0*/  @!P4 R2UR UR18, R8 ;  /* 0x000000000812c2ca */ /* 0x000fe400000e0000 */
[----:B------:R-:W-:Y:S01]  /*47f0*/  IMAD.U32 R9, RZ, RZ, UR8 ;  /* 0x00000008ff097e24 */ /* 0x000fe2000f8e00ff */
[----:B------:R-:W-:Y:S01]  /*4800*/  @!UP1 UIADD3 UR8, UPT, UPT, UR16, 0x200, URZ ;  /* 0x0000020010089890 */ /* 0x000fe2000fffe0ff */
[----:B------:R-:W-:Y:S01]  /*4810*/  VOTEU.ALL UP1, P4 ;  /* 0x0000000000ff7886 */ /* 0x000fe20002020000 */
[----:B------:R-:W-:Y:S02]  /*4820*/  UPRMT UR16, UR4, 0x654, UR9 ;  /* 0x0000065404107896 */ /* 0x000fe40008000009 */
[----:B------:R-:W-:Y:S11]  /*4830*/  @!P4 R2UR UR19, R9 ;  /* 0x000000000913c2ca */ /* 0x000ff600000e0000 */
[----:B------:R-:W-:Y:S02]  /*4840*/  @!UPT UIADD3 URZ, UPT, UPT, URZ, URZ, URZ ;  /* 0x000000fffffff290 */ /* 0x000fe4000fffe0ff */
[----:B------:R2:W-:Y:S01]  /*4850*/  @!UP1 UTMALDG.3D [UR8], [UR18], desc[UR20] ;  /* 0x00001408120095b4 */ /* 0x0005e20008011000 */
[----:B------:R2:W-:Y:S01]  /*4860*/  @!P4 SYNCS.ARRIVE.TRANS64.RED.A0TR RZ, [UR14+0x80], R25 ;  /* 0x00008019ffffc9a7 */ /* 0x0005e2000830040e */
[----:B------:R-:W-:Y:S04]  /*4870*/  UIADD3 UR14, UPT, UPT, UR15, 0x1, URZ ;  /* 0x000000010f0e7890 */ /* 0x000fe8000fffe0ff */
[----:B------:R-:W-:Y:S04]  /*4880*/  UISETP.NE.AND UP1, UPT, UR14, 0x3, UPT ;  /* 0x000000030e00788c */ /* 0x000fe8000bf25270 */
[----:B------:R-:W-:Y:S02]  /*4890*/  USEL UR15, URZ, 0x1, UP1 ;  /* 0x00000001ff0f7887 */ /* 0x000fe40008800000 */
[----:B------:R-:W-:Y:S02]  /*48a0*/  USEL UR14, UR14, URZ, UP1 ;  /* 0x000000ff0e0e7287 */ /* 0x000fe40008800000 */
[----:B------:R-:W-:Y:S02]  /*48b0*/  UPLOP3.LUT UP1, UPT, UPT, UPT, UPT, 0x80, 0x8 ;  /* 0x000000000008789c */ /* 0x000fe40003f2f070 */
[----:B------:R-:W-:Y:S01]  /*48c0*/  LOP3.LUT R29, R29, UR15, RZ, 0x3c, !PT ;  /* 0x0000000f1d1d7c12 */ /* 0x000fe2000f8e3cff */
[----:B------:R-:W-:Y:S01]  /*48d0*/  SYNCS.ARRIVE.TRANS64.RED.A1T0 RZ, [UR16], RZ ;  /* 0x000000ffffff79a7 */ /* 0x000fe20008100410 */
[----:B------:R-:W-:Y:S07]  /*48e0*/  @P3 BRA `(.L_x_80) ;  /* 0xfffffff4001c3947 */ /* 0x000fee000383ffff */
[----:B------:R-:W-:Y:S01]  /*48f0*/  UIADD3 UR13, UPT, UPT, UR13, 0x98, URZ ;  /* 0x000000980d0d7890 */ /* 0x000fe2000fffe0ff */
[----:B------:R-:W-:-:S03]  /*4900*/  SHF.L.U32 R2, R29, 0x1f, RZ ;  /* 0x0000001f1d027819 */ /* 0x000fc600000006ff */
[----:B------:R-:W-:-:S09]  /*4910*/  ULEA UR4, UR14, UR13, 0x3 ;  /* 0x0000000d0e047291 */ /* 0x000fd2000f8e18ff */
[----:B------:R-:W1:Y:S02]  /*4920*/  SYNCS.PHASECHK.TRANS64.TRYWAIT P0, [UR4], R2 ;  /* 0x00000002ff0075a7 */ /* 0x000e640008001104 */
[----:B-1----:R-:W-:Y:S05]  /*4930*/  @!P0 BRA `(.L_x_81) ;  /* 0x0000005c00d48947 */ /* 0x002fea0003800000 */
.L_x_254:
        /* <DEDUP_REMOVED lines=9> */
.L_x_256:
[----:B------:R-:W-:-:S04]  /*49d0*/  UIADD3 UR5, UPT, UPT, UR5, 0x1, URZ ;  /* 0x0000000105057890 */ /* 0x000fc8000fffe0ff */
[----:B------:R-:W-:-:S04]  /*49e0*/  UISETP.NE.AND UP0, UPT, UR5, 0x3, UPT ;  /* 0x000000030500788c */ /* 0x000fc8000bf05270 */
[----:B------:R-:W-:Y:S02]  /*49f0*/  USEL UR4, URZ, 0x1, UP0 ;  /* 0x00000001ff047887 */ /* 0x000fe40008000000 */
[----:B------:R-:W-:-:S04]  /*4a00*/  USEL UR5, UR5, URZ, UP0 ;  /* 0x000000ff05057287 */ /* 0x000fc80008000000 */
[----:B------:R-:W-:Y:S01]  /*4a10*/  ULEA UR5, UR5, UR13, 0x3 ;  /* 0x0000000d05057291 */ /* 0x000fe2000f8e18ff */
[----:B-1----:R-:W-:-:S04]  /*4a20*/  LOP3.LUT R2, R29, UR4, RZ, 0x3c, !PT ;  /* 0x000000041d027c12 */ /* 0x002fc8000f8e3cff */
[----:B------:R-:W-:Y:S01]  /*4a30*/  SHF.L.U32 R2, R2, 0x1f, RZ ;  /* 0x0000001f02027819 */ /* 0x000fe200000006ff */
[----:B------:R-:W-:-:S07]  /*4a40*/  IMAD.U32 R0, RZ, RZ, UR5 ;  /* 0x00000005ff007e24 */ /* 0x000fce000f8e00ff */
.L_x_83:
[----:B-1----:R1:W3:Y:S02]  /*4a50*/  SYNCS.PHASECHK.TRANS64.TRYWAIT P0, [R0+URZ], R2 ;  /* 0x00000002000075a7 */ /* 0x0022e400080011ff */
[----:B---3--:R-:W-:Y:S05]  /*4a60*/  @!P0 NANOSLEEP.SYNCS 0x989680 ;  /* 0x009896800000895d */ /* 0x008fea0003900000 */
[----:B------:R-:W3:Y:S02]  /*4a70*/  @!P0 SYNCS.PHASECHK.TRANS64 P0, [R0+URZ], R2 ;  /* 0x00000002000085a7 */ /* 0x000ee400080010ff */
[----:B--23--:R-:W-:Y:S05]  /*4a80*/  @P0 EXIT ;  /* 0x000000000000094d */ /* 0x00cfea0003800000 */
[----:B------:R-:W-:Y:S05]  /*4a90*/  BRA `(.L_x_83) ;  /* 0xfffffffc00ec7947 */ /* 0x000fea000383ffff */
.L_x_71:
[----:B------:R-:W-:-:S06]  /*4aa0*/  UISETP.GE.AND UP1, UPT, UR8, 0x4, UPT ;  /* 0x000000040800788c */ /* 0x000fcc000bf26270 */
[----:B------:R-:W-:-:S13]  /*4ab0*/  PLOP3.LUT P0, PT, PT, PT, UP1, 0x80, 0x8 ;  /* 0x000000000008781c */ /* 0x000fda0003f0f018 */
[----:B------:R-:W-:Y:S05]  /*4ac0*/  @!P0 EXIT ;  /* 0x000000000000894d */ /* 0x000fea0003800000 */
[----:B------:R-:W-:Y:S01]  /*4ad0*/  BAR.SYNC.DEFER_BLOCKING 0x6, 0xa0 ;  /* 0x0182800000007b1d */ /* 0x000fe20000010000 */
[C---:B------:R-:W-:Y:S01]  /*4ae0*/  IMAD.SHL.U32 R2, R153.reuse, 0x20, RZ ;  /* 0x0000002099027824 */ /* 0x040fe200078e00ff */
[C---:B------:R-:W-:Y:S01]  /*4af0*/  LOP3.LUT R155, R153.reuse, 0x60, RZ, 0xc0, !PT ;  /* 0x00000060999b7812 */ /* 0x040fe200078ec0ff */
[C---:B------:R-:W-:Y:S01]  /*4b00*/  IMAD.SHL.U32 R152, R153.reuse, 0x4, RZ ;  /* 0x0000000499987824 */ /* 0x040fe200078e00ff */
[C---:B------:R-:W-:Y:S01]  /*4b10*/  LOP3.LUT R154, R153.reuse, 0x2, RZ, 0xc0, !PT ;  /* 0x00000002999a7812 */ /* 0x040fe200078ec0ff */
[----:B------:R-:W-:Y:S01]  /*4b20*/  IMAD.U32 R69, R153, 0x10000, RZ ;  /* 0x0001000099457824 */ /* 0x000fe200078e00ff */
[----:B------:R-:W-:Y:S02]  /*4b30*/  UMOV UR42, 0x400 ;  /* 0x00000400002a7882 */ /* 0x000fe40000000000 */
[----:B------:R-:W1:Y:S01]  /*4b40*/  LDC R140, c[0x0][0x370] ;  /* 0x0000dc00ff8c7b82 */ /* 0x000e620000000800 */
[----:B------:R-:W-:Y:S01]  /*4b50*/  ULEA UR42, UR4, UR42, 0x18 ;  /* 0x0000002a042a7291 */ /* 0x000fe2000f8ec0ff */
[----:B------:R-:W-:Y:S01]  /*4b60*/  LOP3.LUT R3, R2, 0xc0, RZ, 0xc0, !PT ;  /* 0x000000c002037812 */ /* 0x000fe200078ec0ff */
[----:B------:R-:W-:Y:S01]  /*4b70*/  IMAD.MOV.U32 R68, RZ, RZ, RZ ;  /* 0x000000ffff447224 */ /* 0x000fe200078e00ff */
[----:B------:R-:W-:Y:S01]  /*4b80*/  LOP3.LUT R69, R69, 0x600000, RZ, 0xc0, !PT ;  /* 0x0060000045457812 */ /* 0x000fe200078ec0ff */
[----:B------:R-:W-:Y:S01]  /*4b90*/  IMAD.MOV.U32 R150, RZ, RZ, RZ ;  /* 0x000000ffff967224 */ /* 0x000fe200078e00ff */
[----:B------:R-:W-:Y:S01]  /*4ba0*/  LOP3.LUT R152, R3, 0x18, R152, 0xf8, !PT ;  /* 0x0000001803987812 */ /* 0x000fe200078ef898 */
[----:B------:R-:W-:Y:S01]  /*4bb0*/  IMAD.MOV.U32 R138, RZ, RZ, RZ ;  /* 0x000000ffff8a7224 */ /* 0x000fe200078e00ff */
[----:B------:R-:W2:Y:S01]  /*4bc0*/  LDC R139, c[0x0][0x374] ;  /* 0x0000dd00ff8b7b82 */ /* 0x000ea20000000800 */
[----:B------:R-:W-:-:S02]  /*4bd0*/  LOP3.LUT R153, R153, 0x4, RZ, 0xc0, !PT ;  /* 0x0000000499997812 */ /* 0x000fc400078ec0ff */
[----:B------:R-:W-:Y:S02]  /*4be0*/  CS2R R148, SRZ ;  /* 0x0000000000947805 */ /* 0x000fe4000001ff00 */
[----:B------:R-:W-:Y:S01]  /*4bf0*/  LOP3.LUT R152, R152, 0xf20, R2, 0xf8, !PT ;  /* 0x00000f2098987812 */ /* 0x000fe200078ef802 */
[----:B------:R-:W4:Y:S01]  /*4c00*/  LDCU.64 UR44, c[0x0][0x348] ;  /* 0x00006900ff2c77ac */ /* 0x000f220008000a00 */
[----:B------:R-:W-:Y:S01]  /*4c10*/  IADD3 R151, PT, PT, -R153, 0x2, RZ ;  /* 0x0000000299977810 */ /* 0x000fe20007ffe1ff */
[----:B------:R-:W-:Y:S01]  /*4c20*/  UMOV UR41, 0x1 ;  /* 0x0000000100297882 */ /* 0x000fe20000000000 */
[----:B------:R-:W3:Y:S01]  /*4c30*/  LDS R0, [UR42+0x170] ;  /* 0x0001702aff007984 */ /* 0x000ee20008000800 */
[----:B------:R-:W-:Y:S01]  /*4c40*/  UIADD3 UR42, UPT, UPT, UR42, 0x200, URZ ;  /* 0x000002002a2a7890 */ /* 0x000fe2000fffe0ff */
[----:B------:R-:W-:Y:S01]  /*4c50*/  UMOV UR40, URZ ;  /* 0x000000ff00287c82 */ /* 0x000fe20008000000 */
[----:B------:R-:W-:-:S04]  /*4c60*/  UMOV UR37, URZ ;  /* 0x000000ff00257c82 */ /* 0x000fc80008000000 */
[----:B------:R-:W-:Y:S01]  /*4c70*/  LEA R152, R152, UR42, 0x1 ;  /* 0x0000002a98987c11 */ /* 0x000fe2000f8e08ff */
[----:B-1234-:R-:W-:-:S07]  /*4c80*/  IMAD.IADD R69, R0, 0x1, R69 ;  /* 0x0000000100457824 */ /* 0x01efce00078e0245 */
.L_x_207:
[----:B------:R-:W1:Y:S01]  /*4c90*/  S2R R16, SR_CgaCtaId ;  /* 0x0000000000107919 */ /* 0x000e620000008800 */
[----:B------:R-:W-:Y:S02]  /*4ca0*/  MOV R0, 0x400 ;  /* 0x0000040000007802 */ /* 0x000fe40000000f00 */
[----:B------:R-:W-:Y:S02]  /*4cb0*/  SHF.L.U32 R2, R149, 0x1f, RZ ;  /* 0x0000001f95027819 */ /* 0x000fe400000006ff */
[----:B-1----:R-:W-:-:S05]  /*4cc0*/  LEA R16, R16, R0, 0x18 ;  /* 0x0000000010107211 */ /* 0x002fca00078ec0ff */
[C-C-:B------:R-:W-:Y:S02]  /*4cd0*/  IMAD R0, R138.reuse, 0x8, R16.reuse ;  /* 0x000000088a007824 */ /* 0x140fe400078e0210 */
[----:B------:R-:W-:Y:S02]  /*4ce0*/  IMAD R8, R138, 0x10, R16 ;  /* 0x000000108a087824 */ /* 0x000fe400078e0210 */
[----:B------:R-:W1:Y:S02]  /*4cf0*/  SYNCS.PHASECHK.TRANS64.TRYWAIT P0, [R0+URZ+0xc0], R2 ;  /* 0x0000c002000075a7 */ /* 0x000e6400080011ff */
[----:B-1----:R-:W-:Y:S05]  /*4d00*/  @!P0 BRA `(.L_x_84) ;  /* 0x0000005c00108947 */ /* 0x002fea0003800000 */
.L_x_257:
[----:B------:R-:W2:Y:S01]  /*4d10*/  LDS.128 R8, [R8+0x150] ;  /* 0x0001500008087984 */ /* 0x000ea20000000c00 */
[----:B------:R-:W-:Y:S01]  /*4d20*/  ISETP.GE.AND P0, PT, R65, 0x1, PT ;  /* 0x000000014100780c */ /* 0x000fe20003f06270 */
        /* <DEDUP_REMOVED lines=9> */
[----:B--2---:R-:W-:-:S04]  /*4dc0*/  LOP3.LUT P3, RZ, R10, 0x1, RZ, 0xc0, !PT ;  /* 0x000000010aff7812 */ /* 0x004fc8000786c0ff */
[----:B------:R-:W-:-:S09]  /*4dd0*/  P2R R158, PR, RZ, 0x8 ;  /* 0x00000008ff9e7803 */ /* 0x000fd20000000000 */
[----:B------:R-:W-:Y:S02]  /*4de0*/  @P3 MOV R146, R8 ;  /* 0x0000000800923202 */ /* 0x000fe40000000f00 */
[----:B------:R-:W-:Y:S01]  /*4df0*/  @P3 LOP3.LUT R145, R9, 0xffff, RZ, 0xc0, !PT ;  /* 0x0000ffff09913812 */ /* 0x000fe200078ec0ff */
[----:B-1----:R-:W-:Y:S06]  /*4e00*/  @!P0 BRA `(.L_x_85) ;  /* 0x0000000000b88947 */ /* 0x002fec0003800000 */
[----:B------:R-:W1:Y:S01]  /*4e10*/  LDC.64 R4, c[0x0][0xb18] ;  /* 0x0002c600ff047b82 */ /* 0x000e620000000a00 */
[----:B------:R-:W-:-:S07]  /*4e20*/  ISETP.NE.AND P0, PT, R65, 0x1, PT ;  /* 0x000000014100780c */ /* 0x000fce0003f05270 */
[----:B------:R-:W2:Y:S08]  /*4e30*/  LDC.64 R6, c[0x0][0xb10] ;  /* 0x0002c400ff067b82 */ /* 0x000eb00000000a00 */
[----:B------:R-:W3:Y:S08]  /*4e40*/  LDC R0, c[0x0][0xb20] ;  /* 0x0002c800ff007b82 */ /* 0x000ef00000000800 */
[----:B------:R-:W4:Y:S01]  /*4e50*/  LDC R12, c[0x0][0xb0c] ;  /* 0x0002c300ff0c7b82 */ /* 0x000f220000000800 */
[----:B-1----:R-:W-:Y:S01]  /*4e60*/  IMAD.HI.U32 R14, R139, R5, RZ ;  /* 0x000000058b0e7227 */ /* 0x002fe200078e00ff */
[----:B------:R-:W-:-:S03]  /*4e70*/  ISETP.NE.AND P1, PT, R4, 0x1, PT ;  /* 0x000000010400780c */ /* 0x000fc60003f25270 */
[----:B------:R-:W-:-:S03]  /*4e80*/  IMAD.HI.U32 R5, R145, R5, RZ ;  /* 0x0000000591057227 */ /* 0x000fc600078e00ff */
[----:B------:R-:W1:Y:S01]  /*4e90*/  LDC.64 R2, c[0x0][0xb28] ;  /* 0x0002ca00ff027b82 */ /* 0x000e620000000a00 */
[----:B--2---:R-:W-:-:S04]  /*4ea0*/  IMAD.HI.U32 R15, R140, R6, RZ ;  /* 0x000000068c0f7227 */ /* 0x004fc800078e00ff */
[----:B------:R-:W-:Y:S01]  /*4eb0*/  IMAD.HI.U32 R17, R146, R6, RZ ;  /* 0x0000000692117227 */ /* 0x000fe200078e00ff */
[-C--:B------:R-:W-:Y:S02]  /*4ec0*/  SHF.R.U32.HI R15, RZ, R7.reuse, R15 ;  /* 0x00000007ff0f7219 */ /* 0x080fe4000001160f */
        /* <DEDUP_REMOVED lines=8> */
[----:B-1----:R-:W-:-:S04]  /*4f50*/  IMAD.HI.U32 R13, R14, R2, RZ ;  /* 0x000000020e0d7227 */ /* 0x002fc800078e00ff */
        /* <DEDUP_REMOVED lines=25> */
.L_x_85:
[----:B------:R-:W1:Y:S02]  /*50f0*/  LDCU UR4, c[0x0][0xb30] ;  /* 0x00016600ff0477ac */ /* 0x000e640008000800 */
[----:B-1----:R-:W-:-:S09]  /*5100*/  UISETP.NE.AND UP0, UPT, UR4, 0x1, UPT ;  /* 0x000000010400788c */ /* 0x002fd2000bf05270 */
[----:B------:R-:W-:Y:S05]  /*5110*/  BRA.U UP0, `(.L_x_86) ;  /* 0x0000000100407547 */ /* 0x000fea000b800000 */
[----:B------:R-:W1:Y:S08]  /*5120*/  LDC.64 R4, c[0x0][0xb10] ;  /* 0x0002c400ff047b82 */ /* 0x000e700000000a00 */
[----:B------:R-:W2:Y:S08]  /*5130*/  LDC.64 R2, c[0x0][0xb18] ;  /* 0x0002c600ff027b82 */ /* 0x000eb00000000a00 */
[----:B------:R-:W3:Y:S08]  /*5140*/  LDC R0, c[0x0][0xb20] ;  /* 0x0002c800ff007b82 */ /* 0x000ef00000000800 */
[----:B------:R-:W4:Y:S01]  /*5150*/  LDC R6, c[0x0][0xb0c] ;  /* 0x0002c300ff067b82 */ /* 0x000f220000000800 */
[----:B-1----:R-:W-:-:S05]  /*5160*/  IMAD.HI.U32 R4, R146, R4, RZ ;  /* 0x0000000492047227 */ /* 0x002fca00078e00ff */
[----:B------:R-:W-:Y:S01]  /*5170*/  SHF.R.U32.HI R4, RZ, R5, R4 ;  /* 0x00000005ff047219 */ /* 0x000fe20000011604 */
[----:B--2---:R-:W-:Y:S01]  /*5180*/  IMAD.HI.U32 R3, R145, R3, RZ ;  /* 0x0000000391037227 */ /* 0x004fe200078e00ff */
[----:B------:R-:W-:-:S04]  /*5190*/  ISETP.NE.AND P0, PT, R2, 0x1, PT ;  /* 0x000000010200780c */ /* 0x000fc80003f05270 */
[----:B---3--:R-:W-:-:S04]  /*51a0*/  SHF.R.U32.HI R0, RZ, R0, R3 ;  /* 0x00000000ff007219 */ /* 0x008fc80000011603 */
[----:B------:R-:W-:Y:S02]  /*51b0*/  SEL R0, R145, R0, !P0 ;  /* 0x0000000091007207 */ /* 0x000fe40004000000 */
[----:B----4-:R-:W-:-:S04]  /*51c0*/  ISETP.NE.AND P1, PT, R6, 0x1, PT ;  /* 0x000000010600780c */ /* 0x010fc80003f25270 */
[----:B------:R-:W-:-:S05]  /*51d0*/  SEL R4, R146, R4, !P1 ;  /* 0x0000000492047207 */ /* 0x000fca0004800000 */
[----:B------:R-:W-:Y:S02]  /*51e0*/  IMAD.IADD R3, R0, 0x1, -R4 ;  /* 0x0000000100037824 */ /* 0x000fe400078e0a04 */
[----:B------:R-:W-:Y:S02]  /*51f0*/  IMAD.IADD R0, R4, 0x1, -R0 ;  /* 0x0000000104007824 */ /* 0x000fe400078e0a00 */
[----:B------:R-:W-:Y:S02]  /*5200*/  IMAD R146, R3, R6, R146 ;  /* 0x0000000603927224 */ /* 0x000fe400078e0292 */
[----:B------:R-:W-:Y:S02]  /*5210*/  IMAD R145, R0, R2, R145 ;  /* 0x0000000200917224 */ /* 0x000fe400078e0291 */
.L_x_86:
[----:B------:R-:W-:Y:S01]  /*5220*/  ULOP3.LUT UP0, URZ, UR42, 0x1b0, URZ, 0xc0, !UPT ;  /* 0x000001b02aff7892 */ /* 0x000fe2000f80c0ff */
[----:B------:R-:W-:Y:S02]  /*5230*/  IADD3 R138, PT, PT, R138, 0x1, RZ ;  /* 0x000000018a8a7810 */ /* 0x000fe40007ffe0ff */
[----:B------:R-:W-:-:S06]  /*5240*/  @P3 SHF.R.U32.HI R147, RZ, 0x10, R9 ;  /* 0x00000010ff933819 */ /* 0x000fcc0000011609 */
[----:B------:R-:W-:Y:S05]  /*5250*/  BRA.U !UP0, `(.L_x_87) ;  /* 0x00000001087c7547 */ /* 0x000fea000b800000 */
[----:B------:R-:W-:Y:S01]  /*5260*/  MOV R2, 0x0 ;  /* 0x0000000000027802 */ /* 0x000fe20000000f00 */
[----:B------:R-:W1:Y:S01]  /*5270*/  LDCU.64 UR8, c[0x4][0x80] ;  /* 0x01001000ff0877ac */ /* 0x000e620008000a00 */
[----:B------:R-:W-:Y:S02]  /*5280*/  HFMA2 R12, -RZ, RZ, 0, 5.9604644775390625e-08 ;  /* 0x00000001ff0c7431 */ /* 0x000fe400000001ff */
[----:B------:R-:W-:Y:S01]  /*5290*/  IMAD.MOV.U32 R8, RZ, RZ, 0x70 ;  /* 0x00000070ff087424 */ /* 0x000fe200078e00ff */
[----:B------:R2:W3:Y:S01]  /*52a0*/  LDC.64 R14, c[0x4][R2] ;  /* 0x01000000020e7b82 */ /* 0x0004e20000000a00 */
[----:B------:R-:W4:Y:S01]  /*52b0*/  LDCU.64 UR6, c[0x4][0x88] ;  /* 0x01001100ff0677ac */ /* 0x000f220008000a00 */
[----:B------:R-:W-:Y:S01]  /*52c0*/  IMAD.MOV.U32 R13, RZ, RZ, RZ ;  /* 0x000000ffff0d7224 */ /* 0x000fe200078e00ff */
[----:B------:R-:W2:Y:S01]  /*52d0*/  LDCU.64 UR4, c[0x4][0x8] ;  /* 0x01000100ff0477ac */ /* 0x000ea20008000a00 */
[----:B-1----:R-:W-:Y:S01]  /*52e0*/  IMAD.U32 R4, RZ, RZ, UR8 ;  /* 0x00000008ff047e24 */ /* 0x002fe2000f8e00ff */
[----:B------:R-:W-:Y:S01]  /*52f0*/  MOV R5, UR9 ;  /* 0x0000000900057c02 */ /* 0x000fe20008000f00 */
[----:B----4-:R-:W-:Y:S01]  /*5300*/  IMAD.U32 R6, RZ, RZ, UR6 ;  /* 0x00000006ff067e24 */ /* 0x010fe2000f8e00ff */
[----:B------:R-:W-:Y:S01]  /*5310*/  MOV R7, UR7 ;  /* 0x0000000700077c02 */ /* 0x000fe20008000f00 */
[----:B--2---:R-:W-:Y:S01]  /*5320*/  IMAD.U32 R10, RZ, RZ, UR4 ;  /* 0x00000004ff0a7e24 */ /* 0x004fe2000f8e00ff */
[----:B------:R-:W-:-:S02]  /*5330*/  MOV R11, UR5 ;  /* 0x00000005000b7c02 */ /* 0x000fc40008000f00 */
[----:B------:R-:W-:-:S07]  /*5340*/  LEPC R20, `(.L_x_88) ;  /* 0x000000001014794e */ /* 0x000fce0000000000 */
[----:B---3-5:R-:W-:Y:S05]  /*5350*/  CALL.ABS.NOINC R14 ;  /* 0x000000000e007343 */ /* 0x028fea0003c00000 */
.L_x_88:
[----:B------:R-:W1:Y:S01]  /*5360*/  LDC.64 R2, c[0x4][R2] ;  /* 0x0100000002027b82 */ /* 0x000e620000000a00 */
[----:B------:R-:W2:Y:S01]  /*5370*/  LDCU.64 UR8, c[0x4][0x80] ;  /* 0x01001000ff0877ac */ /* 0x000ea20008000a00 */
[----:B------:R-:W-:Y:S02]  /*5380*/  HFMA2 R12, -RZ, RZ, 0, 5.9604644775390625e-08 ;  /* 0x00000001ff0c7431 */ /* 0x000fe400000001ff */
[----:B------:R-:W-:Y:S01]  /*5390*/  IMAD.MOV.U32 R8, RZ, RZ, 0x70 ;  /* 0x00000070ff087424 */ /* 0x000fe200078e00ff */
[----:B------:R-:W3:Y:S01]  /*53a0*/  LDCU.64 UR6, c[0x4][0x88] ;  /* 0x01001100ff0677ac */ /* 0x000ee20008000a00 */
[----:B------:R-:W-:Y:S01]  /*53b0*/  IMAD.MOV.U32 R13, RZ, RZ, RZ ;  /* 0x000000ffff0d7224 */ /* 0x000fe200078e00ff */
[----:B------:R-:W4:Y:S01]  /*53c0*/  LDCU.64 UR4, c[0x4][0x8] ;  /* 0x01000100ff0477ac */ /* 0x000f220008000a00 */
[----:B--2---:R-:W-:Y:S02]  /*53d0*/  MOV R4, UR8 ;  /* 0x0000000800047c02 */ /* 0x004fe40008000f00 */
[----:B------:R-:W-:Y:S01]  /*53e0*/  MOV R5, UR9 ;  /* 0x0000000900057c02 */ /* 0x000fe20008000f00 */
[----:B---3--:R-:W-:Y:S01]  /*53f0*/  IMAD.U32 R6, RZ, RZ, UR6 ;  /* 0x00000006ff067e24 */ /* 0x008fe2000f8e00ff */
[----:B------:R-:W-:Y:S01]  /*5400*/  MOV R7, UR7 ;  /* 0x0000000700077c02 */ /* 0x000fe20008000f00 */
[----:B----4-:R-:W-:Y:S01]  /*5410*/  IMAD.U32 R10, RZ, RZ, UR4 ;  /* 0x00000004ff0a7e24 */ /* 0x010fe2000f8e00ff */
[----:B------:R-:W-:-:S02]  /*5420*/  MOV R11, UR5 ;  /* 0x00000005000b7c02 */ /* 0x000fc40008000f00 */
[----:B------:R-:W-:-:S07]  /*5430*/  LEPC R20, `(.L_x_87) ;  /* 0x000000001014794e */ /* 0x000fce0000000000 */
[----:B-1----:R-:W-:Y:S05]  /*5440*/  CALL.ABS.NOINC R2 ;  /* 0x0000000002007343 */ /* 0x002fea0003c00000 */
.L_x_87:
[----:B------:R-:W1:Y:S01]  /*5450*/  LDC.64 R2, c[0x0][0x890] ;  /* 0x00022400ff027b82 */ /* 0x000e620000000a00 */
[----:B------:R-:W-:-:S06]  /*5460*/  ULOP3.LUT UR4, UR41, 0x1, URZ, 0x3c, !UPT ;  /* 0x0000000129047892 */ /* 0x000fcc000f8e3cff */
[----:B------:R-:W-:Y:S01]  /*5470*/  IMAD.U32 R144, RZ, RZ, UR4 ;  /* 0x00000004ff907e24 */ /* 0x000fe2000f8e00ff */
[----:B-1----:R-:W-:-:S04]  /*5480*/  ISETP.NE.U32.AND P3, PT, R2, RZ, PT ;  /* 0x000000ff0200720c */ /* 0x002fc80003f65070 */
[----:B------:R-:W-:-:S13]  /*5490*/  ISETP.NE.AND.EX P3, PT, R3, RZ, PT, P3 ;  /* 0x000000ff0300720c */ /* 0x000fda0003f65330 */
[----:B------:R-:W-:Y:S05]  /*54a0*/  @!P3 BRA `(.L_x_89) ;  /* 0x000000000034b947 */ /* 0x000fea0003800000 */
[----:B------:R-:W1:Y:S02]  /*54b0*/  LDCU.64 UR4, c[0x0][0x888] ;  /* 0x00011100ff0477ac */ /* 0x000e640008000a00 */
[----:B-1----:R-:W-:-:S04]  /*54c0*/  UISETP.NE.U32.AND UP0, UPT, UR4, URZ, UPT ;  /* 0x000000ff0400728c */ /* 0x002fc8000bf05070 */
[----:B------:R-:W-:-:S09]  /*54d0*/  UISETP.NE.AND.EX UP0, UPT, UR5, URZ, UPT, UP0 ;  /* 0x000000ff0500728c */ /* 0x000fd2000bf05300 */
[----:B------:R-:W-:Y:S05]  /*54e0*/  BRA.U !UP0, `(.L_x_90) ;  /* 0x0000000108187547 */ /* 0x000fea000b800000 */
[----:B------:R-:W1:Y:S01]  /*54f0*/  LDC.64 R4, c[0x0][0x888] ;  /* 0x00022200ff047b82 */ /* 0x000e620000000a00 */
[----:B------:R-:W-:-:S04]  /*5500*/  IMAD R0, R2, UR36, RZ ;  /* 0x0000002402007c24 */ /* 0x000fc8000f8e02ff */
[----:B-1----:R-:W-:-:S05]  /*5510*/  IMAD.WIDE R4, R0, 0x4, R4 ;  /* 0x0000000400047825 */ /* 0x002fca00078e0204 */
[----:B-----5:R1:W5:Y:S01]  /*5520*/  LDG.E R90, desc[UR38][R4.64] ;  /* 0x00000026045a7981 */ /* 0x020362000c1e1900 */
[----:B------:R-:W-:Y:S01]  /*5530*/  MOV R132, 0x1 ;  /* 0x0000000100847802 */ /* 0x000fe20000000f00 */
[----:B------:R-:W-:Y:S06]  /*5540*/  BRA `(.L_x_89) ;  /* 0x00000000000c7947 */ /* 0x000fec0003800000 */
.L_x_90:
[----:B------:R-:W1:Y:S01]  /*5550*/  LDCU UR4, c[0x0][0x880] ;  /* 0x00011000ff0477ac */ /* 0x000e620008000800 */
[----:B------:R-:W-:Y:S01]  /*5560*/  HFMA2 R132, -RZ, RZ, 0, 5.9604644775390625e-08 ;  /* 0x00000001ff847431 */ /* 0x000fe200000001ff */
[----:B-1---5:R-:W-:Y:S02]  /*5570*/  MOV R90, UR4 ;  /* 0x00000004005a7c02 */ /* 0x022fe40008000f00 */
.L_x_89:
[----:B-1----:R-:W1:Y:S02]  /*5580*/  LDC.64 R4, c[0x0][0x8b0] ;  /* 0x00022c00ff047b82 */ /* 0x002e640000000a00 */
        /* <DEDUP_REMOVED lines=11> */
[----:B------:R-:W-:Y:S05]  /*5640*/  BRA `(.L_x_91) ;  /* 0x0000000000087947 */ /* 0x000fea0003800000 */
.L_x_92:
[----:B------:R-:W1:Y:S02]  /*5650*/  LDCU UR4, c[0x0][0x8a0] ;  /* 0x00011400ff0477ac */ /* 0x000e640008000800 */
[----:B-1---5:R-:W-:Y:S02]  /*5660*/  MOV R70, UR4 ;  /* 0x0000000400467c02 */ /* 0x022fe40008000f00 */
.L_x_91:
[----:B------:R-:W-:Y:S01]  /*5670*/  UISETP.NE.AND UP0, UPT, UR43, URZ, UPT ;  /* 0x000000ff2b00728c */ /* 0x000fe2000bf05270 */
[----:B------:R-:W-:Y:S01]  /*5680*/  PLOP3.LUT P0, PT, PT, PT, PT, 0x8, 0x80 ;  /* 0x000000000080781c */ /* 0x000fe20003f0e170 */
[----:B------:R-:W-:-:S03]  /*5690*/  IMAD.U32 R0, RZ, RZ, UR40 ;  /* 0x00000028ff007e24 */ /* 0x000fc6000f8e00ff */
[----:B------:R-:W-:-:S04]  /*56a0*/  P2R R162, PR, RZ, 0x1 ;  /* 0x00000001ffa27803 */ /* 0x000fc80000000000 */
[----:B------:R-:W-:Y:S05]  /*56b0*/  BRA.U !UP0, `(.L_x_93) ;  /* 0x00000001083c7547 */ /* 0x000fea000b800000 */
[----:B------:R-:W-:-:S04]  /*56c0*/  ISETP.NE.U32.AND P0, PT, R2, RZ, PT ;  /* 0x000000ff0200720c */ /* 0x000fc80003f05070 */
[----:B------:R-:W-:-:S13]  /*56d0*/  ISETP.NE.AND.EX P0, PT, R3, RZ, PT, P0 ;  /* 0x000000ff0300720c */ /* 0x000fda0003f05300 */
[----:B-----5:R-:W-:-:S04]  /*56e0*/  @!P0 FSETP.EQ.AND P1, PT, R90, RZ, PT ;  /* 0x000000ff5a00820b */ /* 0x020fc80003f22000 */
[----:B------:R-:W-:Y:S01]  /*56f0*/  P2R R162, PR, RZ, 0x2 ;  /* 0x00000002ffa27803 */ /* 0x000fe20000000000 */
[----:B------:R-:W-:Y:S08]  /*5700*/  @!P0 BRA `(.L_x_93) ;  /* 0x0000000000288947 */ /* 0x000ff00003800000 */
[----:B------:R-:W2:Y:S01]  /*5710*/  LDCU.64 UR4, c[0x0][0x888] ;  /* 0x00011100ff0477ac */ /* 0x000ea20008000a00 */
[----:B------:R-:W-:Y:S02]  /*5720*/  LOP3.LUT P1, RZ, R132, 0xff, RZ, 0xc0, !PT ;  /* 0x000000ff84ff7812 */ /* 0x000fe4000782c0ff */
[----:B------:R-:W-:-:S04]  /*5730*/  FSETP.NEU.AND P0, PT, R90, RZ, PT ;  /* 0x000000ff5a00720b */ /* 0x000fc80003f0d000 */
[----:B------:R-:W-:Y:S02]  /*5740*/  SEL R2, RZ, 0xffffffff, P0 ;  /* 0xffffffffff027807 */ /* 0x000fe40000000000 */
[----:B--2---:R-:W-:-:S04]  /*5750*/  ISETP.NE.U32.AND P2, PT, RZ, UR4, PT ;  /* 0x00000004ff007c0c */ /* 0x004fc8000bf45070 */
[----:B------:R-:W-:-:S04]  /*5760*/  ISETP.NE.AND.EX P2, PT, RZ, UR5, PT, P2 ;  /* 0x00000005ff007c0c */ /* 0x000fc8000bf45320 */
[----:B------:R-:W-:-:S04]  /*5770*/  @!P1 SEL R2, RZ, 0xffffffff, P2 ;  /* 0xffffffffff029807 */ /* 0x000fc80001000000 */
[----:B------:R-:W-:-:S04]  /*5780*/  LOP3.LUT R2, R2, 0x1, RZ, 0xc0, !PT ;  /* 0x0000000102027812 */ /* 0x000fc800078ec0ff */
[----:B------:R-:W-:-:S04]  /*5790*/  ISETP.EQ.U32.AND P0, PT, R2, 0x1, PT ;  /* 0x000000010200780c */ /* 0x000fc80003f02070 */
[----:B------:R-:W-:-:S09]  /*57a0*/  P2R R162, PR, RZ, 0x1 ;  /* 0x00000001ffa27803 */ /* 0x000fd20000000000 */
.L_x_93:
[----:B------:R-:W-:Y:S01]  /*57b0*/  ISETP.NE.AND P4, PT, R162, RZ, PT ;  /* 0x000000ffa200720c */ /* 0x000fe20003f85270 */
[----:B------:R-:W2:Y:S01]  /*57c0*/  LDCU.64 UR4, c[0x0][0x888] ;  /* 0x00011100ff0477ac */ /* 0x000ea20008000a00 */
[----:B------:R-:W-:Y:S01]  /*57d0*/  IMAD.MOV.U32 R143, RZ, RZ, 0x1 ;  /* 0x00000001ff8f7424 */ /* 0x000fe200078e00ff */
[----:B------:R-:W-:Y:S01]  /*57e0*/  CS2R R130, SRZ ;  /* 0x0000000000827805 */ /* 0x000fe2000001ff00 */
[----:B------:R-:W-:Y:S01]  /*57f0*/  IMAD.SHL.U32 R137, R23, 0x40, RZ ;  /* 0x0000004017897824 */ /* 0x000fe200078e00ff */
[----:B------:R-:W-:Y:S01]  /*5800*/  CS2R R128, SRZ ;  /* 0x0000000000807805 */ /* 0x000fe2000001ff00 */
[----:B------:R-:W-:Y:S01]  /*5810*/  IMAD.SHL.U32 R136, R22, 0x80, RZ ;  /* 0x0000008016887824 */ /* 0x000fe200078e00ff */
[----:B------:R-:W-:Y:S01]  /*5820*/  CS2R R126, SRZ ;  /* 0x00000000007e7805 */ /* 0x000fe2000001ff00 */
[----:B------:R-:W-:Y:S01]  /*5830*/  IMAD R66, R68, 0x40, R69 ;  /* 0x0000004044427824 */ /* 0x000fe200078e0245 */
[----:B------:R-:W-:Y:S01]  /*5840*/  CS2R R124, SRZ ;  /* 0x00000000007c7805 */ /* 0x000fe2000001ff00 */
[----:B------:R-:W-:Y:S01]  /*5850*/  IMAD.MOV.U32 R67, RZ, RZ, RZ ;  /* 0x000000ffff437224 */ /* 0x000fe200078e00ff */
[----:B------:R-:W-:Y:S01]  /*5860*/  CS2R R122, SRZ ;  /* 0x00000000007a7805 */ /* 0x000fe2000001ff00 */
[----:B------:R-:W-:Y:S01]  /*5870*/  IMAD.U32 R142, RZ, RZ, UR37 ;  /* 0x00000025ff8e7e24 */ /* 0x000fe2000f8e00ff */
[----:B------:R-:W-:Y:S01]  /*5880*/  CS2R R120, SRZ ;  /* 0x0000000000787805 */ /* 0x000fe2000001ff00 */
[--C-:B------:R-:W-:Y:S01]  /*5890*/  @!P4 IMAD R2, R0, 0x8, R16.reuse ;  /* 0x000000080002c824 */ /* 0x100fe200078e0210 */
[----:B------:R-:W-:Y:S01]  /*58a0*/  @!P4 SHF.L.U32 R0, R144, 0x1f, RZ ;  /* 0x0000001f9000c819 */ /* 0x000fe200000006ff */
[----:B------:R-:W-:Y:S01]  /*58b0*/  IMAD R16, R68, 0x8, R16 ;  /* 0x0000000844107824 */ /* 0x000fe200078e0210 */
[----:B------:R-:W-:Y:S01]  /*58c0*/  CS2R R118, SRZ ;  /* 0x0000000000767805 */ /* 0x000fe2000001ff00 */
[----:B------:R-:W-:Y:S01]  /*58d0*/  IMAD.U32 R141, RZ, RZ, UR40 ;  /* 0x00000028ff8d7e24 */ /* 0x000fe2000f8e00ff */
[----:B------:R3:W4:Y:S01]  /*58e0*/  @!P4 SYNCS.PHASECHK.TRANS64.TRYWAIT P1, [R2+URZ+0x80], R0 ;  /* 0x000080000200c5a7 */ /* 0x00072200080211ff */
[----:B--2---:R-:W-:-:S02]  /*58f0*/  ISETP.NE.U32.AND P0, PT, RZ, UR4, PT ;  /* 0x00000004ff007c0c */ /* 0x004fc4000bf05070 */
[----:B------:R-:W-:Y:S02]  /*5900*/  CS2R R116, SRZ ;  /* 0x0000000000747805 */ /* 0x000fe4000001ff00 */
[----:B------:R-:W-:Y:S02]  /*5910*/  ISETP.NE.AND.EX P0, PT, RZ, UR5, PT, P0 ;  /* 0x00000005ff007c0c */ /* 0x000fe4000bf05300 */
[----:B---3--:R-:W-:Y:S02]  /*5920*/  SHF.L.U32 R0, R150, 0x1f, RZ ;  /* 0x0000001f96007819 */ /* 0x008fe400000006ff */
[----:B------:R-:W-:Y:S02]  /*5930*/  SEL R2, RZ, 0xffffffff, P0 ;  /* 0xffffffffff027807 */ /* 0x000fe40000000000 */
[----:B------:R-:W2:Y:S01]  /*5940*/  SYNCS.PHASECHK.TRANS64.TRYWAIT P2, [R16+URZ+0xe0], R0 ;  /* 0x0000e000100075a7 */ /* 0x000ea200080411ff */
[----:B------:R-:W-:Y:S02]  /*5950*/  LOP3.LUT P0, R135, R132, 0xff, RZ, 0xc0, !PT ;  /* 0x000000ff84877812 */ /* 0x000fe4000780c0ff */
[----:B----4-:R-:W-:-:S02]  /*5960*/  @!P4 SEL R143, RZ, 0x1, !P1 ;  /* 0x00000001ff8fc807 */ /* 0x010fc40004800000 */
[----:B--2---:R-:W-:Y:S02]  /*5970*/  P2R R161, PR, RZ, 0x4 ;  /* 0x00000004ffa17803 */ /* 0x004fe40000000000 */
[----:B-----5:R-:W-:-:S04]  /*5980*/  FSETP.NEU.AND P2, PT, R90, RZ, PT ;  /* 0x000000ff5a00720b */ /* 0x020fc80003f4d000 */
[----:B------:R-:W-:-:S04]  /*5990*/  SEL R0, RZ, 0xffffffff, P2 ;  /* 0xffffffffff007807 */ /* 0x000fc80001000000 */
[----:B------:R-:W-:Y:S02]  /*59a0*/  @P3 SEL R0, R2, R0, !P0 ;  /* 0x0000000002003207 */ /* 0x000fe40004000000 */
[----:B------:R-:W-:Y:S02]  /*59b0*/  PLOP3.LUT P0, PT, PT, PT, PT, 0x80, 0x8 ;  /* 0x000000000008781c */ /* 0x000fe40003f0f070 */
[----:B------:R-:W-:-:S04]  /*59c0*/  LOP3.LUT R0, R0, 0x1, RZ, 0xc0, !PT ;  /* 0x0000000100007812 */ /* 0x000fc800078ec0ff */
[----:B------:R-:W-:-:S04]  /*59d0*/  ISETP.NE.U32.AND P2, PT, R0, 0x1, PT ;  /* 0x000000010000780c */ /* 0x000fc80003f45070 */
[----:B------:R-:W-:Y:S02]  /*59e0*/  P2R R157, PR, RZ, 0x4 ;  /* 0x00000004ff9d7803 */ /* 0x000fe40000000000 */
[----:B------:R-:W-:-:S04]  /*59f0*/  PLOP3.LUT P2, PT, PT, PT, PT, 0x8, 0x80 ;  /* 0x000000000080781c */ /* 0x000fc80003f4e170 */
[----:B------:R-:W-:-:S09]  /*5a00*/  P2R R160, PR, RZ, 0x4 ;  /* 0x00000004ffa07803 */ /* 0x000fd20000000000 */
.L_x_206:
[----:B------:R-:W-:Y:S01]  /*5a10*/  ISETP.NE.AND P1, PT, R162, RZ, PT ;  /* 0x000000ffa200720c */ /* 0x000fe20003f25270 */
[----:B------:R-:W-:Y:S05]  /*5a20*/  YIELD ;  /* 0x0000000000007946 */ /* 0x000fea0003800000 */
[----:B------:R-:W-:Y:S01]  /*5a30*/  P2R R159, PR, RZ, 0x1 ;  /* 0x00000001ff9f7803 */ /* 0x000fe20000000000 */
[----:B------:R-:W-:Y:S06]  /*5a40*/  BSSY B1, `(.L_x_94) ;  /* 0x000001d000017945 */ /* 0x000fec0003800000 */
[----:B------:R-:W-:Y:S05]  /*5a50*/  @P1 BRA `(.L_x_95) ;  /* 0x00000000006c1947 */ /* 0x000fea0003800000 */
[----:B------:R-:W-:Y:S01]  /*5a60*/  ISETP.NE.AND P1, PT, R157, RZ, PT ;  /* 0x000000ff9d00720c */ /* 0x000fe20003f25270 */
[----:B------:R-:W-:Y:S01]  /*5a70*/  BSSY B0, `(.L_x_96) ;  /* 0x000000e000007945 */ /* 0x000fe20003800000 */
[----:B------:R-:W-:Y:S11]  /*5a80*/  ISETP.NE.AND P0, PT, R143, RZ, PT ;  /* 0x000000ff8f00720c */ /* 0x000ff60003f05270 */
[----:B------:R-:W-:Y:S05]  /*5a90*/  @P1 LEA R6, R141, R152, 0xd ;  /* 0x000000988d061211 */ /* 0x000fea00078e68ff */
[--C-:B-1----:R-:W-:Y:S02]  /*5aa0*/  @P1 IMAD R5, R154, -0x10, R6.reuse ;  /* 0xfffffff09a051824 */ /* 0x102fe400078e0206 */
[----:B------:R-:W-:Y:S03]  /*5ab0*/  @P1 IMAD R4, R153, -0x10, R6 ;  /* 0xfffffff099041824 */ /* 0x000fe600078e0206 */
[----:B------:R-:W-:Y:S01]  /*5ac0*/  @P1 LEA R3, R151, R5, 0x4 ;  /* 0x0000000597031211 */ /* 0x000fe200078e20ff */
[----:B------:R-:W-:Y:S06]  /*5ad0*/  @P0 BRA `(.L_x_97) ;  /* 0x00000000001c0947 */ /* 0x000fec0003800000 */
[----:B------:R-:W1:Y:S01]  /*5ae0*/  S2UR UR4, SR_CgaCtaId ;  /* 0x00000000000479c3 */ /* 0x000e620000008800 */
[----:B------:R-:W-:Y:S01]  /*5af0*/  UMOV UR5, 0x400 ;  /* 0x0000040000057882 */ /* 0x000fe20000000000 */
[----:B------:R-:W-:Y:S01]  /*5b00*/  SHF.L.U32 R0, R144, 0x1f, RZ ;  /* 0x0000001f90007819 */ /* 0x000fe200000006ff */
[----:B-1----:R-:W-:Y:S06]  /*5b10*/  ULEA UR4, UR4, UR5, 0x18 ;  /* 0x0000000504047291 */ /* 0x002fec000f8ec0ff */
[----:B------:R-:W-:Y:S04]  /*5b20*/  LEA R2, R141, UR4, 0x3 ;  /* 0x000000048d027c11 */ /* 0x000fe8000f8e18ff */
[----:B------:R-:W1:Y:S02]  /*5b30*/  SYNCS.PHASECHK.TRANS64.TRYWAIT P0, [R2+URZ+0x80], R0 ;  /* 0x00008000020075a7 */ /* 0x000e6400080011ff */
[----:B-1----:R-:W-:Y:S05]  /*5b40*/  @!P0 BRA `(.L_x_98) ;  /* 0x0000004c00948947 */ /* 0x002fea0003800000 */
.L_x_97:
[----:B------:R-:W-:Y:S05]  /*5b50*/  BSYNC B0 ;  /* 0x0000000000007941 */ /* 0x000fea0003800000 */
.L_x_96:
[----:B------:R-:W-:Y:S01]  /*5b60*/  ISETP.NE.AND P0, PT, R157, RZ, PT ;  /* 0x000000ff9d00720c */ /* 0x000fe20003f05270 */
[----:B------:R-:W-:Y:S11]  /*5b70*/  VIADD R141, R141, 0x1 ;  /* 0x000000018d8d7836 */ /* 0x000ff60000000000 */
[----:B------:R-:W-:Y:S01]  /*5b80*/  @!UPT UIADD3 URZ, UPT, UPT, URZ, URZ, URZ ;  /* 0x000000fffffff290 */ /* 0x000fe2000fffe0ff */
[----:B------:R2:W3:Y:S04]  /*5b90*/  @P0 LDS.128 R116, [R6] ;  /* 0x0000000006740984 */ /* 0x0004e80000000c00 */
[----:B------:R2:W4:Y:S04]  /*5ba0*/  @P0 LDS.128 R124, [R4+0x20] ;  /* 0x00002000047c0984 */ /* 0x0005280000000c00 */
[----:B------:R2:W2:Y:S04]  /*5bb0*/  @P0 LDS.128 R120, [R5+0x10] ;  /* 0x0000100005780984 */ /* 0x0004a80000000c00 */
[----:B------:R2:W2:Y:S01]  /*5bc0*/  @P0 LDS.128 R128, [R3+0x10] ;  /* 0x0000100003800984 */ /* 0x0004a20000000c00 */
[C---:B------:R-:W-:Y:S04]  /*5bd0*/  ISETP.NE.AND P0, PT, R141.reuse, 0x3, PT ;  /* 0x000000038d00780c */ /* 0x040fe80003f05270 */
[----:B-1----:R-:W-:Y:S02]  /*5be0*/  SEL R0, RZ, 0x1, P0 ;  /* 0x00000001ff007807 */ /* 0x002fe40000000000 */
[----:B------:R-:W-:Y:S02]  /*5bf0*/  SEL R141, R141, RZ, P0 ;  /* 0x000000ff8d8d7207 */ /* 0x000fe40000000000 */
[----:B------:R-:W-:Y:S02]  /*5c00*/  LOP3.LUT R144, R144, R0, RZ, 0x3c, !PT ;  /* 0x0000000090907212 */ /* 0x000fe400078e3cff */
.L_x_95:
[----:B------:R-:W-:Y:S05]  /*5c10*/  BSYNC B1 ;  /* 0x0000000000017941 */ /* 0x000fea0003800000 */
.L_x_94:
[----:B------:R-:W-:Y:S01]  /*5c20*/  ISETP.NE.AND P1, PT, R161, RZ, PT ;  /* 0x000000ffa100720c */ /* 0x000fe20003f25270 */
[----:B------:R-:W5:Y:S01]  /*5c30*/  S2UR UR4, SR_CgaCtaId ;  /* 0x00000000000479c3 */ /* 0x000f620000008800 */
[----:B------:R-:W-:Y:S01]  /*5c40*/  ISETP.NE.AND P0, PT, R160, RZ, PT ;  /* 0x000000ffa000720c */ /* 0x000fe20003f05270 */
[----:B------:R-:W-:Y:S01]  /*5c50*/  IMAD.IADD R2, R66, 0x1, R67 ;  /* 0x0000000142027824 */ /* 0x000fe200078e0243 */
[----:B------:R-:W-:Y:S01]  /*5c60*/  MOV R133, 0x400 ;  /* 0x0000040000857802 */ /* 0x000fe20000000f00 */
[----:B------:R-:W-:Y:S01]  /*5c70*/  BSSY B0, `(.L_x_99) ;  /* 0x000000a000007945 */ /* 0x000fe20003800000 */
[----:B------:R-:W-:Y:S02]  /*5c80*/  PLOP3.LUT P0, PT, P0, P1, PT, 0xf8, 0x8f ;  /* 0x00000000008f781c */ /* 0x000fe40000703f70 */
[----:B--2---:R-:W-:Y:S01]  /*5c90*/  SHF.R.U32.HI R3, RZ, 0x15, R2 ;  /* 0x00000015ff037819 */ /* 0x004fe20000011602 */
[----:B-----5:R-:W-:Y:S05]  /*5ca0*/  IMAD.U32 R134, RZ, RZ, UR4 ;  /* 0x00000004ff867e24 */ /* 0x020fea000f8e00ff */
[----:B------:R-:W-:Y:S05]  /*5cb0*/  LEA R133, R134, R133, 0x18 ;  /* 0x0000008586857211 */ /* 0x000fea00078ec0ff */
[----:B------:R-:W-:Y:S01]  /*5cc0*/  IMAD R88, R68, 0x8, R133 ;  /* 0x0000000844587824 */ /* 0x000fe200078e0285 */
[----:B------:R-:W-:Y:S06]  /*5cd0*/  @P0 BRA `(.L_x_100) ;  /* 0x00000000000c0947 */ /* 0x000fec0003800000 */
[----:B------:R-:W-:Y:S04]  /*5ce0*/  SHF.L.U32 R0, R150, 0x1f, RZ ;  /* 0x0000001f96007819 */ /* 0x000fe800000006ff */
[----:B------:R-:W2:Y:S02]  /*5cf0*/  SYNCS.PHASECHK.TRANS64.TRYWAIT P0, [R88+URZ+0xe0], R0 ;  /* 0x0000e000580075a7 */ /* 0x000ea400080011ff */
[----:B--2---:R-:W-:Y:S05]  /*5d00*/  @!P0 BRA `(.L_x_101) ;  /* 0x0000004c00388947 */ /* 0x004fea0003800000 */
.L_x_100:
[----:B------:R-:W-:Y:S05]  /*5d10*/  BSYNC B0 ;  /* 0x0000000000007941 */ /* 0x000fea0003800000 */
.L_x_99:
[----:B------:R-:W-:Y:S11]  /*5d20*/  LOP3.LUT P0, RZ, R3, 0x3, R156, 0x48, !PT ;  /* 0x0000000303ff7812 */ /* 0x000ff6000780489c */
[----:B------:R-:W-:Y:S02]  /*5d30*/  @!UPT UIADD3 URZ, UPT, UPT, URZ, URZ, URZ ;  /* 0x000000fffffff290 */ /* 0x000fe4000fffe0ff */
[----:B------:R-:W-:Y:S05]  /*5d40*/  @!P0 BRA `(.L_x_102) ;  /* 0x0000000000408947 */ /* 0x000fea0003800000 */
[----:B------:R-:W1:Y:S01]  /*5d50*/  LDCU.64 UR8, c[0x4][0x70] ;  /* 0x01000e00ff0877ac */ /* 0x000e620008000a00 */
[----:B------:R-:W-:Y:S01]  /*5d60*/  MOV R15, 0x0 ;  /* 0x00000000000f7802 */ /* 0x000fe20000000f00 */
[----:B------:R-:W-:Y:S02]  /*5d70*/  HFMA2 R12, -RZ, RZ, 0, 5.9604644775390625e-08 ;  /* 0x00000001ff0c7431 */ /* 0x000fe400000001ff */
[----:B------:R-:W-:Y:S02]  /*5d80*/  IMAD.MOV.U32 R8, RZ, RZ, 0x192 ;  /* 0x00000192ff087424 */ /* 0x000fe400078e00ff */
[----:B------:R-:W-:Y:S01]  /*5d90*/  IMAD.MOV.U32 R13, RZ, RZ, RZ ;  /* 0x000000ffff0d7224 */ /* 0x000fe200078e00ff */
[----:B------:R-:W5:Y:S01]  /*5da0*/  LDCU.64 UR6, c[0x4][0x78] ;  /* 0x01000f00ff0677ac */ /* 0x000f620008000a00 */
[----:B------:R-:W2:Y:S01]  /*5db0*/  LDC.64 R14, c[0x4][R15] ;  /* 0x010000000f0e7b82 */ /* 0x000ea20000000a00 */
[----:B------:R-:W3:Y:S01]  /*5dc0*/  LDCU.64 UR4, c[0x4][0x10] ;  /* 0x01000200ff0477ac */ /* 0x000ee20008000a00 */
[----:B-1----:R-:W-:Y:S01]  /*5dd0*/  MOV R5, UR9 ;  /* 0x0000000900057c02 */ /* 0x002fe20008000f00 */
[----:B------:R-:W-:Y:S01]  /*5de0*/  IMAD.U32 R4, RZ, RZ, UR8 ;  /* 0x00000008ff047e24 */ /* 0x000fe2000f8e00ff */
[----:B-----5:R-:W-:Y:S01]  /*5df0*/  MOV R7, UR7 ;  /* 0x0000000700077c02 */ /* 0x020fe20008000f00 */
[----:B------:R-:W-:Y:S01]  /*5e00*/  IMAD.U32 R6, RZ, RZ, UR6 ;  /* 0x00000006ff067e24 */ /* 0x000fe2000f8e00ff */
[----:B---3--:R-:W-:Y:S01]  /*5e10*/  MOV R11, UR5 ;  /* 0x00000005000b7c02 */ /* 0x008fe20008000f00 */
[----:B------:R-:W-:Y:S02]  /*5e20*/  IMAD.U32 R10, RZ, RZ, UR4 ;  /* 0x00000004ff0a7e24 */ /* 0x000fe4000f8e00ff */
[----:B------:R-:W-:Y:S07]  /*5e30*/  LEPC R20, `(.L_x_102) ;  /* 0x000000001014794e */ /* 0x000fee0000000000 */
[----:B--2-4-:R-:W-:Y:S05]  /*5e40*/  CALL.ABS.NOINC R14 ;  /* 0x000000000e007343 */ /* 0x014fea0003c00000 */
.L_x_102:
[----:B------:R-:W-:Y:S05]  /*5e50*/  WARPSYNC.ALL ;  /* 0x0000000000007948 */ /* 0x000fea0003800000 */
[----:B------:R-:W-:Y:S01]  /*5e60*/  R2UR UR4, R2 ;  /* 0x00000000020472ca */ /* 0x000fe200000e0000 */
[----:B------:R-:W-:Y:S01]  /*5e70*/  HFMA2 R53, -RZ, RZ, 3.7421875, 0 ;  /* 0x437c0000ff357431 */ /* 0x000fe200000001ff */
[C---:B---3--:R-:W-:Y:S01]  /*5e80*/  SHF.L.U32 R36, R116.reuse, 0x10, RZ ;  /* 0x0000001074247819 */ /* 0x048fe200000006ff */
[----:B------:R-:W-:Y:S01]  /*5e90*/  BSSY.RECONVERGENT B1, `(.L_x_103) ;  /* 0x0000179000017945 */ /* 0x000fe20003800200 */
[----:B------:R-:W-:Y:S02]  /*5ea0*/  LOP3.LUT R37, R116, 0xffff0000, RZ, 0xc0, !PT ;  /* 0xffff000074257812 */ /* 0x000fe400078ec0ff */
[C---:B------:R-:W-:Y:S02]  /*5eb0*/  SHF.L.U32 R38, R117.reuse, 0x10, RZ ;  /* 0x0000001075267819 */ /* 0x040fe400000006ff */
[----:B------:R-:W-:Y:S02]  /*5ec0*/  MOV R85, 0x3bbb989d ;  /* 0x3bbb989d00557802 */ /* 0x000fe40000000f00 */
[----:B------:R-:W-:Y:S03]  /*5ed0*/  ISETP.NE.AND P6, PT, R160, RZ, PT ;  /* 0x000000ffa000720c */ /* 0x000fe60003fc5270 */
[----:B-1----:R-:W1:Y:S10]  /*5ee0*/  LDTM.x32 R4, tmem[UR4] ;  /* 0x00000004000479ee */ /* 0x002e7400082c0000 */
[----:B------:R-:W-:Y:S01]  /*5ef0*/  @P6 NOP ;  /* 0x0000000000006918 */ /* 0x000fe20000000000 */
[----:B--2---:R-:W-:Y:S04]  /*5f00*/  @P6 IADD3 R88, PT, PT, R88, 0x100, RZ ;  /* 0x0000010058586810 */ /* 0x004fe80007ffe0ff */
[----:B------:R-:W-:Y:S04]  /*5f10*/  @P6 PRMT R88, R134, 0x654, R88 ;  /* 0x0000065486586816 */ /* 0x000fe80000000058 */
[----:B-1----:R1:W-:Y:S01]  /*5f20*/  @P6 SYNCS.ARRIVE.TRANS64.RED.A1T0 RZ, [R88+URZ], RZ ;  /* 0x000000ff58ff69a7 */ /* 0x0023e200081004ff */
[C---:B------:R-:W-:Y:S01]  /*5f30*/  FMUL R0, R70.reuse, R4 ;  /* 0x0000000446007220 */ /* 0x040fe20000400000 */
        /* <DEDUP_REMOVED lines=18> */
[----:B------:R-:W-:Y:S01]  /*6060*/  LOP3.LUT R32, R117, 0xffff0000, RZ, 0xc0, !PT ;  /* 0xffff000075207812 */ /* 0x000fe200078ec0ff */
[C---:B------:R-:W-:Y:S01]  /*6070*/  FMUL R7, R70.reuse, R7 ;  /* 0x0000000746077220 */ /* 0x040fe20000400000 */
[C---:B------:R-:W-:Y:S01]  /*6080*/  FMUL R18, R70.reuse, R22 ;  /* 0x0000001646127220 */ /* 0x040fe20000400000 */
[C---:B------:R-:W-:Y:S01]  /*6090*/  FMUL R29, R70.reuse, R33 ;  /* 0x00000021461d7220 */ /* 0x040fe20000400000 */
[----:B------:R-:W-:Y:S01]  /*60a0*/  FMUL R22, R70, R26 ;  /* 0x0000001a46167220 */ /* 0x000fe20000400000 */
[----:B------:R-:W-:Y:S01]  /*60b0*/  FFMA R0, R90, R36, R0 ;  /* 0x000000245a007223 */ /* 0x000fe20000000000 */
[----:B------:R-:W-:Y:S01]  /*60c0*/  SHF.L.U32 R33, R118, 0x10, RZ ;  /* 0x0000001076217819 */ /* 0x000fe200000006ff */
[----:B------:R-:W-:Y:S01]  /*60d0*/  FMUL R26, R70, R30 ;  /* 0x0000001e461a7220 */ /* 0x000fe20000400000 */
[----:B------:R-:W-:Y:S01]  /*60e0*/  FFMA R2, R90, R37, R2 ;  /* 0x000000255a027223 */ /* 0x000fe20000000002 */
[----:B------:R-:W-:Y:S01]  /*60f0*/  FMUL R30, R70, R34 ;  /* 0x00000022461e7220 */ /* 0x000fe20000400000 */
[----:B------:R-:W-:Y:S01]  /*6100*/  FFMA R3, R90, R38, R3 ;  /* 0x000000265a037223 */ /* 0x000fe20000000003 */
[----:B------:R-:W-:Y:S01]  /*6110*/  LOP3.LUT R34, R118, 0xffff0000, RZ, 0xc0, !PT ;  /* 0xffff000076227812 */ /* 0x000fe200078ec0ff */
[C---:B------:R-:W-:Y:S01]  /*6120*/  FFMA R7, R90.reuse, R32, R7 ;  /* 0x000000205a077223 */ /* 0x040fe20000000007 */
[C---:B------:R-:W-:Y:S01]  /*6130*/  SHF.L.U32 R32, R119.reuse, 0x10, RZ ;  /* 0x0000001077207819 */ /* 0x040fe200000006ff */
[----:B------:R-:W-:Y:S01]  /*6140*/  FFMA R4, R90, R33, R4 ;  /* 0x000000215a047223 */ /* 0x000fe20000000004 */
[----:B------:R-:W-:Y:S01]  /*6150*/  LOP3.LUT R36, R119, 0xffff0000, RZ, 0xc0, !PT ;  /* 0xffff000077247812 */ /* 0x000fe200078ec0ff */
[----:B------:R-:W-:Y:S01]  /*6160*/  FMUL R11, R70, R11 ;  /* 0x0000000b460b7220 */ /* 0x000fe20000400000 */
[----:B------:R-:W-:Y:S01]  /*6170*/  SHF.L.U32 R33, R120, 0x10, RZ ;  /* 0x0000001078217819 */ /* 0x000fe200000006ff */
[C---:B------:R-:W-:Y:S01]  /*6180*/  FFMA R5, R90.reuse, R34, R5 ;  /* 0x000000225a057223 */ /* 0x040fe20000000005 */
[C---:B------:R-:W-:Y:S01]  /*6190*/  FFMA R6, R90.reuse, R32, R6 ;  /* 0x000000205a067223 */ /* 0x040fe20000000006 */
[----:B------:R-:W-:Y:S01]  /*61a0*/  FFMA R11, R90, R36, R11 ;  /* 0x000000245a0b7223 */ /* 0x000fe2000000000b */
[----:B------:R-:W-:Y:S01]  /*61b0*/  LOP3.LUT R32, R120, 0xffff0000, RZ, 0xc0, !PT ;  /* 0xffff000078207812 */ /* 0x000fe200078ec0ff */
[----:B------:R-:W-:Y:S01]  /*61c0*/  FFMA R8, R90, R33, R8 ;  /* 0x000000215a087223 */ /* 0x000fe20000000008 */
[C---:B------:R-:W-:Y:S01]  /*61d0*/  SHF.L.U32 R34, R121.reuse, 0x10, RZ ;  /* 0x0000001079227819 */ /* 0x040fe200000006ff */
[----:B------:R-:W-:Y:S01]  /*61e0*/  FMUL R15, R70, R15 ;  /* 0x0000000f460f7220 */ /* 0x000fe20000400000 */
[----:B------:R-:W-:Y:S01]  /*61f0*/  LOP3.LUT R33, R121, 0xffff0000, RZ, 0xc0, !PT ;  /* 0xffff000079217812 */ /* 0x000fe200078ec0ff */
[----:B------:R-:W-:Y:S01]  /*6200*/  FFMA R9, R90, R32, R9 ;  /* 0x000000205a097223 */ /* 0x000fe20000000009 */
[----:B------:R-:W-:Y:S01]  /*6210*/  SHF.L.U32 R36, R122, 0x10, RZ ;  /* 0x000000107a247819 */ /* 0x000fe200000006ff */
[----:B------:R-:W-:Y:S01]  /*6220*/  FFMA R10, R90, R34, R10 ;  /* 0x000000225a0a7223 */ /* 0x000fe2000000000a */
[----:B------:R-:W-:Y:S01]  /*6230*/  LOP3.LUT R32, R122, 0xffff0000, RZ, 0xc0, !PT ;  /* 0xffff00007a207812 */ /* 0x000fe200078ec0ff */
[C---:B------:R-:W-:Y:S01]  /*6240*/  FFMA R15, R90.reuse, R33, R15 ;  /* 0x000000215a0f7223 */ /* 0x040fe2000000000f */
[C---:B------:R-:W-:Y:S01]  /*6250*/  SHF.L.U32 R33, R123.reuse, 0x10, RZ ;  /* 0x000000107b217819 */ /* 0x040fe200000006ff */
[C---:B------:R-:W-:Y:S01]  /*6260*/  FFMA R12, R90.reuse, R36, R12 ;  /* 0x000000245a0c7223 */ /* 0x040fe2000000000c */
[----:B------:R-:W-:Y:S01]  /*6270*/  LOP3.LUT R34, R123, 0xffff0000, RZ, 0xc0, !PT ;  /* 0xffff00007b227812 */ /* 0x000fe200078ec0ff */
[----:B------:R-:W-:Y:S01]  /*6280*/  FFMA R13, R90, R32, R13 ;  /* 0x000000205a0d7223 */ /* 0x000fe2000000000d */
[----:B------:R-:W-:Y:S01]  /*6290*/  FMUL R19, R70, R19 ;  /* 0x0000001346137220 */ /* 0x000fe20000400000 */
[----:B----4-:R-:W-:Y:S01]  /*62a0*/  SHF.L.U32 R32, R124, 0x10, RZ ;  /* 0x000000107c207819 */ /* 0x010fe200000006ff */
        /* <DEDUP_REMOVED lines=8> */
[----:B------:R-:W-:Y:S01]  /*6330*/  SHF.L.U32 R34, R126, 0x10, RZ ;  /* 0x000000107e227819 */ /* 0x000fe200000006ff */
[----:B------:R-:W-:Y:S01]  /*6340*/  FFMA R18, R90, R33, R18 ;  /* 0x000000215a127223 */ /* 0x000fe20000000012 */
[----:B------:R-:W-:Y:S01]  /*6350*/  LOP3.LUT R33, R126, 0xffff0000, RZ, 0xc0, !PT ;  /* 0xffff00007e217812 */ /* 0x000fe200078ec0ff */
[C---:B------:R-:W-:Y:S01]  /*6360*/  FFMA R23, R90.reuse, R32, R23 ;  /* 0x000000205a177223 */ /* 0x040fe20000000017 */
[C---:B------:R-:W-:Y:S01]  /*6370*/  SHF.L.U32 R36, R127.reuse, 0x10, RZ ;  /* 0x000000107f247819 */ /* 0x040fe200000006ff */
[----:B------:R-:W-:Y:S01]  /*6380*/  FFMA R20, R90, R34, R20 ;  /* 0x000000225a147223 */ /* 0x000fe20000000014 */
[----:B------:R-:W-:Y:S01]  /*6390*/  LOP3.LUT R32, R127, 0xffff0000, RZ, 0xc0, !PT ;  /* 0xffff00007f207812 */ /* 0x000fe200078ec0ff */
[----:B------:R-:W-:Y:S01]  /*63a0*/  FMUL R27, R70, R27 ;  /* 0x0000001b461b7220 */ /* 0x000fe20000400000 */
[----:B------:R-:W-:Y:S01]  /*63b0*/  FFMA R21, R90, R33, R21 ;  /* 0x000000215a157223 */ /* 0x000fe20000000015 */
        /* <DEDUP_REMOVED lines=17> */
[C---:B------:R-:W-:Y:S02]  /*64d0*/  FFMA R29, R90.reuse, R32, R29 ;  /* 0x000000205a1d7223 */ /* 0x040fe4000000001d */
[C---:B------:R-:W-:Y:S02]  /*64e0*/  FFMA R30, R90.reuse, R34, R30 ;  /* 0x000000225a1e7223 */ /* 0x040fe4000000001e */
[----:B------:R-:W-:Y:S01]  /*64f0*/  FFMA R35, R90, R33, R35 ;  /* 0x000000215a237223 */ /* 0x000fe20000000023 */
[----:B------:R-:W-:Y:S04]  /*6500*/  FFMA.SAT R32, R0, -R85, 0.5 ;  /* 0x3f00000000207423 */ /* 0x000fe80000002855 */
[----:B------:R-:W-:Y:S04]  /*6510*/  FFMA.RM R54, R32, R53, 12582913 ;  /* 0x4b40000120367423 */ /* 0x000fe80000004035 */
[----:B------:R-:W-:Y:S04]  /*6520*/  FADD R32, R54, -12583039 ;  /* 0xcb40007f36207421 */ /* 0x000fe80000000000 */
[C---:B------:R-:W-:Y:S04]  /*6530*/  FFMA R32, R0.reuse, -1.4426950216293334961, -R32 ;  /* 0xbfb8aa3b00207823 */ /* 0x040fe80000000820 */
[----:B------:R-:W-:Y:S01]  /*6540*/  FFMA R32, R0, -1.925963033500011079e-08, R32 ;  /* 0xb2a5706000207823 */ /* 0x000fe20000000020 */
[C---:B------:R-:W-:Y:S03]  /*6550*/  FFMA.SAT R33, R2.reuse, -R85, 0.5 ;  /* 0x3f00000002217423 */ /* 0x040fe60000002855 */
[----:B------:R-:W2:Y:S01]  /*6560*/  MUFU.EX2 R86, R32 ;  /* 0x0000002000567308 */ /* 0x000ea20000000800 */
[----:B------:R-:W-:Y:S04]  /*6570*/  FFMA.RM R55, R33, R53, 12582913 ;  /* 0x4b40000121377423 */ /* 0x000fe80000004035 */
[----:B------:R-:W-:Y:S04]  /*6580*/  FADD R33, R55, -12583039 ;  /* 0xcb40007f37217421 */ /* 0x000fe80000000000 */
[C---:B------:R-:W-:Y:S04]  /*6590*/  FFMA R33, R2.reuse, -1.4426950216293334961, -R33 ;  /* 0xbfb8aa3b02217823 */ /* 0x040fe80000000821 */
[----:B------:R-:W-:Y:S01]  /*65a0*/  FFMA R33, R2, -1.925963033500011079e-08, R33 ;  /* 0xb2a5706002217823 */ /* 0x000fe20000000021 */
[C---:B------:R-:W-:Y:S03]  /*65b0*/  FFMA.SAT R34, R3.reuse, -R85, 0.5 ;  /* 0x3f00000003227423 */ /* 0x040fe60000002855 */
[----:B------:R-:W1:Y:S01]  /*65c0*/  MUFU.EX2 R87, R33 ;  /* 0x0000002100577308 */ /* 0x000e620000000800 */
[----:B------:R-:W-:Y:S04]  /*65d0*/  FFMA.RM R56, R34, R53, 12582913 ;  /* 0x4b40000122387423 */ /* 0x000fe80000004035 */
[----:B------:R-:W-:Y:S04]  /*65e0*/  FADD R34, R56, -12583039 ;  /* 0xcb40007f38227421 */ /* 0x000fe80000000000 */
[C---:B------:R-:W-:Y:S04]  /*65f0*/  FFMA R34, R3.reuse, -1.4426950216293334961, -R34 ;  /* 0xbfb8aa3b03227823 */ /* 0x040fe80000000822 */
[----:B------:R-:W-:Y:S01]  /*6600*/  FFMA R34, R3, -1.925963033500011079e-08, R34 ;  /* 0xb2a5706003227823 */ /* 0x000fe20000000022 */
[----:B------:R-:W-:Y:S03]  /*6610*/  FFMA.SAT R36, R7, -R85, 0.5 ;  /* 0x3f00000007247423 */ /* 0x000fe60000002855 */
[----:B------:R-:W3:Y:S01]  /*6620*/  MUFU.EX2 R89, R34 ;  /* 0x0000002200597308 */ /* 0x000ee20000000800 */
[----:B------:R-:W-:Y:S04]  /*6630*/  FFMA.RM R57, R36, R53, 12582913 ;  /* 0x4b40000124397423 */ /* 0x000fe80000004035 */
[----:B------:R-:W-:Y:S04]  /*6640*/  FADD R36, R57, -12583039 ;  /* 0xcb40007f39247421 */ /* 0x000fe80000000000 */
[C---:B------:R-:W-:Y:S04]  /*6650*/  FFMA R36, R7.reuse, -1.4426950216293334961, -R36 ;  /* 0xbfb8aa3b07247823 */ /* 0x040fe80000000824 */
[----:B------:R-:W-:Y:S01]  /*6660*/  FFMA R36, R7, -1.925963033500011079e-08, R36 ;  /* 0xb2a5706007247823 */ /* 0x000fe20000000024 */
[----:B------:R-:W-:Y:S03]  /*6670*/  FFMA.SAT R37, R4, -R85, 0.5 ;  /* 0x3f00000004257423 */ /* 0x000fe60000002855 */
[----:B------:R-:W4:Y:S01]  /*6680*/  MUFU.EX2 R91, R36 ;  /* 0x00000024005b7308 */ /* 0x000f220000000800 */
[----:B------:R-:W-:Y:S04]  /*6690*/  FFMA.RM R58, R37, R53, 12582913 ;  /* 0x4b400001253a7423 */ /* 0x000fe80000004035 */
[----:B------:R-:W-:Y:S04]  /*66a0*/  FADD R37, R58, -12583039 ;  /* 0xcb40007f3a257421 */ /* 0x000fe80000000000 */
[C---:B------:R-:W-:Y:S04]  /*66b0*/  FFMA R37, R4.reuse, -1.4426950216293334961, -R37 ;  /* 0xbfb8aa3b04257823 */ /* 0x040fe80000000825 */
[----:B------:R-:W-:Y:S01]  /*66c0*/  FFMA R37, R4, -1.925963033500011079e-08, R37 ;  /* 0xb2a5706004257823 */ /* 0x000fe20000000025 */
[----:B------:R-:W-:Y:S03]  /*66d0*/  FFMA.SAT R38, R5, -R85, 0.5 ;  /* 0x3f00000005267423 */ /* 0x000fe60000002855 */
[----:B------:R-:W5:Y:S01]  /*66e0*/  MUFU.EX2 R92, R37 ;  /* 0x00000025005c7308 */ /* 0x000f620000000800 */
        /* <DEDUP_REMOVED lines=71> */
[----:B------:R2:W5:Y:S01]  /*6b60*/  MUFU.EX2 R104, R49 ;  /* 0x0000003100687308 */ /* 0x0005620000000800 */
[----:B------:R-:W-:Y:S04]  /*6b70*/  FFMA.RM R77, R50, R53, 12582913 ;  /* 0x4b400001324d7423 */ /* 0x000fe80000004035 */
[----:B------:R-:W-:Y:S04]  /*6b80*/  FADD R50, R77, -12583039 ;  /* 0xcb40007f4d327421 */ /* 0x000fe80000000000 */
[C---:B------:R-:W-:Y:S04]  /*6b90*/  FFMA R50, R17.reuse, -1.4426950216293334961, -R50 ;  /* 0xbfb8aa3b11327823 */ /* 0x040fe80000000832 */
[----:B------:R-:W-:Y:S01]  /*6ba0*/  FFMA R50, R17, -1.925963033500011079e-08, R50 ;  /* 0xb2a5706011327823 */ /* 0x000fe20000000032 */
[----:B------:R-:W-:Y:S03]  /*6bb0*/  FFMA.SAT R51, R18, -R85, 0.5 ;  /* 0x3f00000012337423 */ /* 0x000fe60000002855 */
[----:B------:R1:W5:Y:S01]  /*6bc0*/  MUFU.EX2 R105, R50 ;  /* 0x0000003200697308 */ /* 0x0003620000000800 */
[----:B------:R-:W-:Y:S01]  /*6bd0*/  FFMA.RM R78, R51, R53, 12582913 ;  /* 0x4b400001334e7423 */ /* 0x000fe20000004035 */
[----:B--2---:R-:W-:Y:S03]  /*6be0*/  SHF.L.U32 R49, R54, 0x17, RZ ;  /* 0x0000001736317819 */ /* 0x004fe600000006ff */
[----:B------:R-:W-:Y:S04]  /*6bf0*/  FADD R51, R78, -12583039 ;  /* 0xcb40007f4e337421 */ /* 0x000fe80000000000 */
[C---:B------:R-:W-:Y:S04]  /*6c00*/  FFMA R51, R18.reuse, -1.4426950216293334961, -R51 ;  /* 0xbfb8aa3b12337823 */ /* 0x040fe80000000833 */
[----:B------:R-:W-:Y:S01]  /*6c10*/  FFMA R51, R18, -1.925963033500011079e-08, R51 ;  /* 0xb2a5706012337823 */ /* 0x000fe20000000033 */
[----:B------:R-:W-:Y:S03]  /*6c20*/  FFMA.SAT R52, R23, -R85, 0.5 ;  /* 0x3f00000017347423 */ /* 0x000fe60000002855 */
[----:B------:R2:W5:Y:S01]  /*6c30*/  MUFU.EX2 R106, R51 ;  /* 0x00000033006a7308 */ /* 0x0005620000000800 */
[----:B------:R-:W-:Y:S01]  /*6c40*/  FFMA.RM R79, R52, R53, 12582913 ;  /* 0x4b400001344f7423 */ /* 0x000fe20000004035 */
[----:B-1----:R-:W-:Y:S03]  /*6c50*/  @P6 IADD3 R50, PT, PT, R68, 0x1, RZ ;  /* 0x0000000144326810 */ /* 0x002fe60007ffe0ff */
[----:B------:R-:W-:Y:S01]  /*6c60*/  FADD R52, R79, -12583039 ;  /* 0xcb40007f4f347421 */ /* 0x000fe20000000000 */
[C---:B------:R-:W-:Y:S03]  /*6c70*/  @P6 ISETP.NE.AND P0, PT, R50.reuse, 0x4, PT ;  /* 0x000000043200680c */ /* 0x040fe60003f05270 */
[----:B------:R-:W-:Y:S01]  /*6c80*/  FFMA R52, R23, -1.4426950216293334961, -R52 ;  /* 0xbfb8aa3b17347823 */ /* 0x000fe20000000834 */
[----:B------:R-:W-:Y:S02]  /*6c90*/  @P6 SEL R68, R50, RZ, P0 ;  /* 0x000000ff32446207 */ /* 0x000fe40000000000 */
[----:B------:R-:W-:Y:S01]  /*6ca0*/  SHF.L.U32 R50, R57, 0x17, RZ ;  /* 0x0000001739327819 */ /* 0x000fe200000006ff */
[----:B------:R-:W-:Y:S01]  /*6cb0*/  FFMA R52, R23, -1.925963033500011079e-08, R52 ;  /* 0xb2a5706017347823 */ /* 0x000fe20000000034 */
[----:B------:R-:W-:Y:S03]  /*6cc0*/  FFMA.SAT R80, R20, -R85, 0.5 ;  /* 0x3f00000014507423 */ /* 0x000fe60000002855 */
[----:B------:R-:W1:Y:S01]  /*6cd0*/  MUFU.EX2 R107, R52 ;  /* 0x00000034006b7308 */ /* 0x000e620000000800 */
[----:B------:R-:W-:Y:S01]  /*6ce0*/  FFMA.RM R80, R80, R53, 12582913 ;  /* 0x4b40000150507423 */ /* 0x000fe20000004035 */
[----:B--2---:R-:W-:Y:S03]  /*6cf0*/  @P6 SEL R51, RZ, 0x1, P0 ;  /* 0x00000001ff336807 */ /* 0x004fe60000000000 */
[----:B------:R-:W-:Y:S01]  /*6d00*/  FADD R32, R80, -12583039 ;  /* 0xcb40007f50207421 */ /* 0x000fe20000000000 */
[----:B------:R-:W-:Y:S03]  /*6d10*/  @P6 LOP3.LUT R150, R150, R51, RZ, 0x3c, !PT ;  /* 0x0000003396966212 */ /* 0x000fe600078e3cff */
[C---:B------:R-:W-:Y:S04]  /*6d20*/  FFMA R32, R20.reuse, -1.4426950216293334961, -R32 ;  /* 0xbfb8aa3b14207823 */ /* 0x040fe80000000820 */
[----:B------:R-:W-:Y:S01]  /*6d30*/  FFMA R32, R20, -1.925963033500011079e-08, R32 ;  /* 0xb2a5706014207823 */ /* 0x000fe20000000020 */
[----:B------:R-:W-:Y:S03]  /*6d40*/  FFMA.SAT R33, R21, -R85, 0.5 ;  /* 0x3f00000015217423 */ /* 0x000fe60000002855 */
[----:B------:R-:W2:Y:S01]  /*6d50*/  MUFU.EX2 R108, R32 ;  /* 0x00000020006c7308 */ /* 0x000ea20000000800 */
[----:B------:R-:W-:Y:S04]  /*6d60*/  FFMA.RM R81, R33, R53, 12582913 ;  /* 0x4b40000121517423 */ /* 0x000fe80000004035 */
[----:B------:R-:W-:Y:S04]  /*6d70*/  FADD R33, R81, -12583039 ;  /* 0xcb40007f51217421 */ /* 0x000fe80000000000 */
        /* <DEDUP_REMOVED lines=21> */
[----:B------:R3:W2:Y:S01]  /*6ed0*/  MUFU.EX2 R112, R37 ;  /* 0x0000002500707308 */ /* 0x0006a20000000800 */
[----:B------:R-:W-:Y:S04]  /*6ee0*/  FFMA.RM R43, R38, R53, 12582913 ;  /* 0x4b400001262b7423 */ /* 0x000fe80000004035 */
[----:B------:R-:W-:Y:S04]  /*6ef0*/  FADD R38, R43, -12583039 ;  /* 0xcb40007f2b267421 */ /* 0x000fe80000000000 */
[C---:B------:R-:W-:Y:S04]  /*6f00*/  FFMA R38, R25.reuse, -1.4426950216293334961, -R38 ;  /* 0xbfb8aa3b19267823 */ /* 0x040fe80000000826 */
[----:B------:R-:W-:Y:S01]  /*6f10*/  FFMA R38, R25, -1.925963033500011079e-08, R38 ;  /* 0xb2a5706019267823 */ /* 0x000fe20000000026 */
[----:B------:R-:W-:Y:S01]  /*6f20*/  FFMA.SAT R39, R26, -R85, 0.5 ;  /* 0x3f0000001a277423 */ /* 0x000fe20000002855 */
[----:B---3--:R-:W-:Y:S03]  /*6f30*/  SHF.L.U32 R37, R55, 0x17, RZ ;  /* 0x0000001737257819 */ /* 0x008fe600000006ff */
[----:B------:R-:W-:Y:S01]  /*6f40*/  FFMA.RM R44, R39, R53, 12582913 ;  /* 0x4b400001272c7423 */ /* 0x000fe20000004035 */
[----:B------:R-:W-:Y:S01]  /*6f50*/  SHF.L.U32 R55, R81, 0x17, RZ ;  /* 0x0000001751377819 */ /* 0x000fe200000006ff */
[----:B------:R3:W2:Y:S02]  /*6f60*/  MUFU.EX2 R113, R38 ;  /* 0x0000002600717308 */ /* 0x0006a40000000800 */
[----:B------:R-:W-:Y:S04]  /*6f70*/  FADD R39, R44, -12583039 ;  /* 0xcb40007f2c277421 */ /* 0x000fe80000000000 */
[C---:B------:R-:W-:Y:S04]  /*6f80*/  FFMA R39, R26.reuse, -1.4426950216293334961, -R39 ;  /* 0xbfb8aa3b1a277823 */ /* 0x040fe80000000827 */
[----:B------:R-:W-:Y:S01]  /*6f90*/  FFMA R39, R26, -1.925963033500011079e-08, R39 ;  /* 0xb2a570601a277823 */ /* 0x000fe20000000027 */
[----:B------:R-:W-:Y:S04]  /*6fa0*/  FFMA.SAT R40, R31, -R85, 0.5 ;  /* 0x3f0000001f287423 */ /* 0x000fe80000002855 */
[----:B------:R-:W-:Y:S04]  /*6fb0*/  FFMA.RM R45, R40, R53, 12582913 ;  /* 0x4b400001282d7423 */ /* 0x000fe80000004035 */
        /* <DEDUP_REMOVED lines=19> */
[----:B------:R-:W-:Y:S01]  /*70f0*/  FFMA.RM R34, R33, R53, 12582913 ;  /* 0x4b40000121227423 */ /* 0x000fe20000004035 */
[----:B------:R-:W-:Y:S03]  /*7100*/  SHF.L.U32 R53, R61, 0x17, RZ ;  /* 0x000000173d357819 */ /* 0x000fe600000006ff */
[C---:B------:R-:W-:Y:S01]  /*7110*/  FADD R33, R34.reuse, -12583039 ;  /* 0xcb40007f22217421 */ /* 0x040fe20000000000 */
[----:B------:R-:W-:Y:S03]  /*7120*/  SHF.L.U32 R34, R34, 0x17, RZ ;  /* 0x0000001722227819 */ /* 0x000fe600000006ff */
[C---:B------:R-:W-:Y:S04]  /*7130*/  FFMA R33, R35.reuse, -1.4426950216293334961, -R33 ;  /* 0xbfb8aa3b23217823 */ /* 0x040fe80000000821 */
[----:B------:R-:W-:Y:S01]  /*7140*/  FFMA R33, R35, -1.925963033500011079e-08, R33 ;  /* 0xb2a5706023217823 */ /* 0x000fe20000000021 */
[----:B------:R-:W-:Y:S01]  /*7150*/  FFMA R36, R86, R49, 1 ;  /* 0x3f80000056247423 */ /* 0x000fe20000000031 */
[----:B------:R-:W-:Y:S01]  /*7160*/  SHF.L.U32 R49, R56, 0x17, RZ ;  /* 0x0000001738317819 */ /* 0x000fe200000006ff */
[----:B------:R-:W-:Y:S03]  /*7170*/  FFMA R88, R87, R37, 1 ;  /* 0x3f80000057587423 */ /* 0x000fe60000000025 */
[----:B------:R-:W-:Y:S01]  /*7180*/  IADD3 R51, PT, PT, R36, 0x1800000, RZ ;  /* 0x0180000024337810 */ /* 0x000fe20007ffe0ff */
[----:B---3--:R-:W-:Y:S01]  /*7190*/  FFMA R38, R89, R49, 1 ;  /* 0x3f80000059267423 */ /* 0x008fe20000000031 */
[----:B------:R-:W-:Y:S01]  /*71a0*/  SHF.L.U32 R49, R58, 0x17, RZ ;  /* 0x000000173a317819 */ /* 0x000fe200000006ff */
[----:B----4-:R-:W-:Y:S01]  /*71b0*/  FFMA R37, R91, R50, 1 ;  /* 0x3f8000005b257423 */ /* 0x010fe20000000032 */
[----:B------:R-:W-:Y:S02]  /*71c0*/  LOP3.LUT R51, R51, 0x7f800000, RZ, 0xc0, !PT ;  /* 0x7f80000033337812 */ /* 0x000fe400078ec0ff */
[----:B------:R-:W-:Y:S01]  /*71d0*/  SHF.L.U32 R50, R59, 0x17, RZ ;  /* 0x000000173b327819 */ /* 0x000fe200000006ff */
[----:B-----5:R-:W-:Y:S01]  /*71e0*/  FFMA R89, R92, R49, 1 ;  /* 0x3f8000005c597423 */ /* 0x020fe20000000031 */
[----:B------:R-:W-:Y:S02]  /*71f0*/  ISETP.GT.U32.AND P0, PT, R51, 0x1ffffff, PT ;  /* 0x01ffffff3300780c */ /* 0x000fe40003f04070 */
[----:B------:R-:W-:Y:S02]  /*7200*/  SHF.L.U32 R51, R60, 0x17, RZ ;  /* 0x000000173c337819 */ /* 0x000fe400000006ff */
[----:B------:R3:W4:Y:S01]  /*7210*/  MUFU.EX2 R60, R39 ;  /* 0x00000027003c7308 */ /* 0x0007220000000800 */
[----:B------:R-:W-:Y:S01]  /*7220*/  SHF.L.U32 R49, R62, 0x17, RZ ;  /* 0x000000173e317819 */ /* 0x000fe200000006ff */
[----:B---3--:R-:W-:Y:S01]  /*7230*/  FFMA R39, R93, R50, 1 ;  /* 0x3f8000005d277423 */ /* 0x008fe20000000032 */
[----:B------:R-:W-:Y:S01]  /*7240*/  SHF.L.U32 R50, R63, 0x17, RZ ;  /* 0x000000173f327819 */ /* 0x000fe200000006ff */
[----:B------:R-:W-:Y:S06]  /*7250*/  FFMA R56, R94, R51, 1 ;  /* 0x3f8000005e387423 */ /* 0x000fec0000000033 */
[----:B------:R3:W5:Y:S01]  /*7260*/  MUFU.EX2 R63, R40 ;  /* 0x00000028003f7308 */ /* 0x0007620000000800 */
[----:B------:R-:W-:Y:S01]  /*7270*/  SHF.L.U32 R51, R64, 0x17, RZ ;  /* 0x0000001740337819 */ /* 0x000fe200000006ff */
[----:B------:R-:W-:Y:S01]  /*7280*/  FFMA R53, R95, R53, 1 ;  /* 0x3f8000005f357423 */ /* 0x000fe20000000035 */
[----:B------:R-:W-:Y:S01]  /*7290*/  FFMA R87, R96, R49, 1 ;  /* 0x3f80000060577423 */ /* 0x000fe20000000031 */
[----:B------:R-:W-:Y:S01]  /*72a0*/  SHF.L.U32 R49, R72, 0x17, RZ ;  /* 0x0000001748317819 */ /* 0x000fe200000006ff */
[----:B------:R-:W-:Y:S01]  /*72b0*/  FFMA R86, R97, R50, 1 ;  /* 0x3f80000061567423 */ /* 0x000fe20000000032 */
[----:B------:R-:W-:Y:S01]  /*72c0*/  SHF.L.U32 R50, R73, 0x17, RZ ;  /* 0x0000001749327819 */ /* 0x000fe200000006ff */
[----:B------:R-:W-:Y:S01]  /*72d0*/  FFMA R85, R98, R51, 1 ;  /* 0x3f80000062557423 */ /* 0x000fe20000000033 */
[----:B------:R-:W-:Y:S02]  /*72e0*/  SHF.L.U32 R51, R77, 0x17, RZ ;  /* 0x000000174d337819 */ /* 0x000fe400000006ff */
[----:B------:R1:W5:Y:S01]  /*72f0*/  MUFU.EX2 R64, R41 ;  /* 0x0000002900407308 */ /* 0x0003620000000800 */
[----:B---3--:R-:W-:Y:S09]  /*7300*/  SHF.L.U32 R40, R71, 0x17, RZ ;  /* 0x0000001747287819 */ /* 0x008ff200000006ff */
[----:B------:R3:W-:Y:S01]  /*7310*/  MUFU.EX2 R72, R32 ;  /* 0x0000002000487308 */ /* 0x0007e20000000800 */
[----:B------:R-:W-:Y:S01]  /*7320*/  FFMA R62, R99, R40, 1 ;  /* 0x3f800000633e7423 */ /* 0x000fe20000000028 */
[----:B------:R-:W-:Y:S01]  /*7330*/  SHF.L.U32 R40, R74, 0x17, RZ ;  /* 0x000000174a287819 */ /* 0x000fe200000006ff */
[----:B------:R-:W-:Y:S01]  /*7340*/  FFMA R52, R100, R49, 1 ;  /* 0x3f80000064347423 */ /* 0x000fe20000000031 */
[----:B------:R-:W-:Y:S01]  /*7350*/  FFMA R49, R101, R50, 1 ;  /* 0x3f80000065317423 */ /* 0x000fe20000000032 */
[----:B-1----:R-:W-:Y:S05]  /*7360*/  SHF.L.U32 R41, R75, 0x17, RZ ;  /* 0x000000174b297819 */ /* 0x002fea00000006ff */
[----:B------:R1:W5:Y:S01]  /*7370*/  MUFU.EX2 R71, R42 ;  /* 0x0000002a00477308 */ /* 0x0003620000000800 */
[----:B------:R-:W-:Y:S01]  /*7380*/  SHF.L.U32 R50, R76, 0x17, RZ ;  /* 0x000000174c327819 */ /* 0x000fe200000006ff */
[----:B------:R-:W-:Y:S01]  /*7390*/  FFMA R76, R102, R40, 1 ;  /* 0x3f800000664c7423 */ /* 0x000fe20000000028 */
[----:B------:R-:W-:Y:S01]  /*73a0*/  SHF.L.U32 R40, R78, 0x17, RZ ;  /* 0x000000174e287819 */ /* 0x000fe200000006ff */
[----:B------:R-:W-:Y:S01]  /*73b0*/  FFMA R61, R103, R41, 1 ;  /* 0x3f800000673d7423 */ /* 0x000fe20000000029 */
[----:B------:R-:W-:Y:S01]  /*73c0*/  SHF.L.U32 R41, R79, 0x17, RZ ;  /* 0x000000174f297819 */ /* 0x000fe200000006ff */
[----:B------:R-:W-:Y:S01]  /*73d0*/  FFMA R50, R104, R50, 1 ;  /* 0x3f80000068327423 */ /* 0x000fe20000000032 */
[----:B------:R-:W-:Y:S01]  /*73e0*/  FFMA R51, R105, R51, 1 ;  /* 0x3f80000069337423 */ /* 0x000fe20000000033 */
[----:B---3--:R-:W-:Y:S02]  /*73f0*/  SHF.L.U32 R32, R82, 0x17, RZ ;  /* 0x0000001752207819 */ /* 0x008fe400000006ff */
[----:B------:R3:W5:Y:S01]  /*7400*/  MUFU.EX2 R79, R33 ;  /* 0x00000021004f7308 */ /* 0x0007620000000800 */
[----:B------:R-:W-:Y:S01]  /*7410*/  FFMA R75, R106, R40, 1 ;  /* 0x3f8000006a4b7423 */ /* 0x000fe20000000028 */
[----:B------:R-:W-:Y:S01]  /*7420*/  SHF.L.U32 R40, R83, 0x17, RZ ;  /* 0x0000001753287819 */ /* 0x000fe200000006ff */
[----:B------:R-:W-:Y:S01]  /*7430*/  FFMA R57, R107, R41, 1 ;  /* 0x3f8000006b397423 */ /* 0x000fe20000000029 */
[----:B------:R-:W-:Y:S02]  /*7440*/  SHF.L.U32 R41, R84, 0x17, RZ ;  /* 0x0000001754297819 */ /* 0x000fe400000006ff */
[----:B-1----:R-:W-:Y:S05]  /*7450*/  SHF.L.U32 R42, R80, 0x17, RZ ;  /* 0x00000017502a7819 */ /* 0x002fea00000006ff */
[----:B--2---:R-:W-:Y:S01]  /*7460*/  FFMA R54, R108, R42, 1 ;  /* 0x3f8000006c367423 */ /* 0x004fe2000000002a */
[----:B------:R-:W-:Y:S01]  /*7470*/  SHF.L.U32 R42, R44, 0x17, RZ ;  /* 0x000000172c2a7819 */ /* 0x000fe200000006ff */
[----:B------:R-:W-:Y:S01]  /*7480*/  FFMA R55, R109, R55, 1 ;  /* 0x3f8000006d377423 */ /* 0x000fe20000000037 */
[----:B------:R-:W-:Y:S01]  /*7490*/  FFMA R78, R110, R32, 1 ;  /* 0x3f8000006e4e7423 */ /* 0x000fe20000000020 */
[----:B---3--:R-:W-:Y:S01]  /*74a0*/  SHF.L.U32 R33, R43, 0x17, RZ ;  /* 0x000000172b217819 */ /* 0x008fe200000006ff */
[----:B------:R-:W-:Y:S01]  /*74b0*/  FFMA R74, R111, R40, 1 ;  /* 0x3f8000006f4a7423 */ /* 0x000fe20000000028 */
[----:B------:R-:W-:Y:S01]  /*74c0*/  FFMA R58, R112, R41, 1 ;  /* 0x3f800000703a7423 */ /* 0x000fe20000000029 */
[----:B------:R-:W-:Y:S02]  /*74d0*/  SHF.L.U32 R32, R45, 0x17, RZ ;  /* 0x000000172d207819 */ /* 0x000fe400000006ff */
[----:B------:R-:W-:Y:S01]  /*74e0*/  FFMA R59, R113, R33, 1 ;  /* 0x3f800000713b7423 */ /* 0x000fe20000000021 */
[----:B------:R-:W-:Y:S01]  /*74f0*/  SHF.L.U32 R33, R46, 0x17, RZ ;  /* 0x000000172e217819 */ /* 0x000fe200000006ff */
[----:B----4-:R-:W-:Y:S01]  /*7500*/  FFMA R60, R60, R42, 1 ;  /* 0x3f8000003c3c7423 */ /* 0x010fe2000000002a */
[----:B------:R-:W-:Y:S01]  /*7510*/  SHF.L.U32 R40, R47, 0x17, RZ ;  /* 0x000000172f287819 */ /* 0x000fe200000006ff */
[----:B-----5:R-:W-:Y:S01]  /*7520*/  FFMA R77, R63, R32, 1 ;  /* 0x3f8000003f4d7423 */ /* 0x020fe20000000020 */
[----:B------:R-:W-:Y:S01]  /*7530*/  SHF.L.U32 R41, R48, 0x17, RZ ;  /* 0x0000001730297819 */ /* 0x000fe200000006ff */
[----:B------:R-:W-:Y:S02]  /*7540*/  FFMA R73, R64, R33, 1 ;  /* 0x3f80000040497423 */ /* 0x000fe40000000021 */
[----:B------:R-:W-:Y:S02]  /*7550*/  FFMA R63, R71, R40, 1 ;  /* 0x3f800000473f7423 */ /* 0x000fe40000000028 */
[----:B------:R-:W-:Y:S01]  /*7560*/  FFMA R72, R72, R41, 1 ;  /* 0x3f80000048487423 */ /* 0x000fe20000000029 */
[----:B------:R-:W-:Y:S01]  /*7570*/  FFMA R71, R79, R34, 1 ;  /* 0x3f8000004f477423 */ /* 0x000fe20000000022 */
[----:B------:R-:W-:Y:S06]  /*7580*/  @P0 BRA `(.L_x_104) ;  /* 0x0000000000140947 */ /* 0x000fec0003800000 */
[----:B------:R-:W-:Y:S02]  /*7590*/  MOV R82, R36 ;  /* 0x0000002400527202 */ /* 0x000fe40000000f00 */
[----:B------:R-:W-:Y:S02]  /*75a0*/  MOV R81, 0x75c0 ;  /* 0x000075c000517802 */ /* 0x000fe40000000f00 */
[----:B------:R-:W-:Y:S05]  /*75b0*/  CALL.REL.NOINC `($__internal_3_$__cuda_sm20_rcp_rn_f32_slowpath) ;  /* 0x0000003400447944 */ /* 0x000fea0003c00000 */
[----:B------:R-:W-:Y:S01]  /*75c0*/  MOV R32, R64 ;  /* 0x0000004000207202 */ /* 0x000fe20000000f00 */
[----:B------:R-:W-:Y:S05]  /*75d0*/  BRA `(.L_x_105) ;  /* 0x0000000000107947 */ /* 0x000fea0003800000 */
.L_x_104:
[----:B------:R-:W1:Y:S02]  /*75e0*/  MUFU.RCP R32, R36 ;  /* 0x0000002400207308 */ /* 0x000e640000001000 */
[----:B-1----:R-:W-:Y:S04]  /*75f0*/  FFMA R33, R36, R32, -1 ;  /* 0xbf80000024217423 */ /* 0x002fe80000000020 */
[----:B------:R-:W-:Y:S04]  /*7600*/  FADD.FTZ R33, -R33, -RZ ;  /* 0x800000ff21217221 */ /* 0x000fe80000010100 */
[----:B------:R-:W-:Y:S07]  /*7610*/  FFMA R32, R32, R33, R32 ;  /* 0x0000002120207223 */ /* 0x000fee0000000020 */
.L_x_105:
[----:B------:R-:W-:Y:S05]  /*7620*/  BSYNC.RECONVERGENT B1 ;  /* 0x0000000000017941 */ /* 0x000fea0003800200 */
.L_x_103:
[----:B------:R-:W-:Y:S01]  /*7630*/  VIADD R33, R88, 0x1800000 ;  /* 0x0180000058217836 */ /* 0x000fe20000000000 */
[----:B------:R-:W-:Y:S04]  /*7640*/  BSSY.RECONVERGENT B1, `(.L_x_106) ;  /* 0x000000e000017945 */ /* 0x000fe80003800200 */
[----:B------:R-:W-:Y:S04]  /*7650*/  LOP3.LUT R33, R33, 0x7f800000, RZ, 0xc0, !PT ;  /* 0x7f80000021217812 */ /* 0x000fe800078ec0ff */
[----:B------:R-:W-:Y:S11]  /*7660*/  ISETP.GT.U32.AND P0, PT, R33, 0x1ffffff, PT ;  /* 0x01ffffff2100780c */ /* 0x000ff60003f04070 */
[----:B------:R-:W-:Y:S02]  /*7670*/  @!UPT UIADD3 URZ, UPT, UPT, URZ, URZ, URZ ;  /* 0x000000fffffff290 */ /* 0x000fe4000fffe0ff */
[----:B------:R-:W-:Y:S05]  /*7680*/  @P0 BRA `(.L_x_107) ;  /* 0x0000000000140947 */ /* 0x000fea0003800000 */
[----:B------:R-:W-:Y:S02]  /*7690*/  MOV R82, R88 ;  /* 0x0000005800527202 */ /* 0x000fe40000000f00 */
[----:B------:R-:W-:Y:S02]  /*76a0*/  MOV R81, 0x76c0 ;  /* 0x000076c000517802 */ /* 0x000fe40000000f00 */
[----:B------:R-:W-:Y:S05]  /*76b0*/  CALL.REL.NOINC `($__internal_3_$__cuda_sm20_rcp_rn_f32_slowpath) ;  /* 0x0000003400047944 */ /* 0x000fea0003c00000 */
[----:B------:R-:W-:Y:S01]  /*76c0*/  MOV R33, R64 ;  /* 0x0000004000217202 */ /* 0x000fe20000000f00 */
[----:B------:R-:W-:Y:S05]  /*76d0*/  BRA `(.L_x_108) ;  /* 0x0000000000107947 */ /* 0x000fea0003800000 */
.L_x_107:
[----:B------:R-:W1:Y:S02]  /*76e0*/  MUFU.RCP R33, R88 ;  /* 0x0000005800217308 */ /* 0x000e640000001000 */
[----:B-1----:R-:W-:Y:S04]  /*76f0*/  FFMA R34, R88, R33, -1 ;  /* 0xbf80000058227423 */ /* 0x002fe80000000021 */
[----:B------:R-:W-:Y:S04]  /*7700*/  FADD.FTZ R34, -R34, -RZ ;  /* 0x800000ff22227221 */ /* 0x000fe80000010100 */
[----:B------:R-:W-:Y:S07]  /*7710*/  FFMA R33, R33, R34, R33 ;  /* 0x0000002221217223 */ /* 0x000fee0000000021 */
.L_x_108:
[----:B------:R-:W-:Y:S05]  /*7720*/  BSYNC.RECONVERGENT B1 ;  /* 0x0000000000017941 */ /* 0x000fea0003800200 */
.L_x_106:
        /* <DEDUP_REMOVED lines=11> */
.L_x_110:
[----:B------:R-:W1:Y:S02]  /*77e0*/  MUFU.RCP R34, R38 ;  /* 0x0000002600227308 */ /* 0x000e640000001000 */
[----:B-1----:R-:W-:Y:S04]  /*77f0*/  FFMA R38, R38, R34, -1 ;  /* 0xbf80000026267423 */ /* 0x002fe80000000022 */
[----:B------:R-:W-:Y:S04]  /*7800*/  FADD.FTZ R38, -R38, -RZ ;  /* 0x800000ff26267221 */ /* 0x000fe80000010100 */
[----:B------:R-:W-:Y:S07]  /*7810*/  FFMA R34, R34, R38, R34 ;  /* 0x0000002622227223 */ /* 0x000fee0000000022 */
.L_x_111:
[----:B------:R-:W-:Y:S05]  /*7820*/  BSYNC.RECONVERGENT B1 ;  /* 0x0000000000017941 */ /* 0x000fea0003800200 */
.L_x_109:
        /* <DEDUP_REMOVED lines=11> */
.L_x_113:
[----:B------:R-:W1:Y:S02]  /*78e0*/  MUFU.RCP R36, R37 ;  /* 0x0000002500247308 */ /* 0x000e640000001000 */
[----:B-1----:R-:W-:Y:S04]  /*78f0*/  FFMA R37, R37, R36, -1 ;  /* 0xbf80000025257423 */ /* 0x002fe80000000024 */
[----:B------:R-:W-:Y:S04]  /*7900*/  FADD.FTZ R37, -R37, -RZ ;  /* 0x800000ff25257221 */ /* 0x000fe80000010100 */
[----:B------:R-:W-:Y:S07]  /*7910*/  FFMA R36, R36, R37, R36 ;  /* 0x0000002524247223 */ /* 0x000fee0000000024 */
.L_x_114:
[----:B------:R-:W-:Y:S05]  /*7920*/  BSYNC.RECONVERGENT B1 ;  /* 0x0000000000017941 */ /* 0x000fea0003800200 */
.L_x_112:
        /* <DEDUP_REMOVED lines=11> */
.L_x_116:
[----:B------:R-:W1:Y:S02]  /*79e0*/  MUFU.RCP R37, R89 ;  /* 0x0000005900257308 */ /* 0x000e640000001000 */
[----:B-1----:R-:W-:Y:S04]  /*79f0*/  FFMA R38, R89, R37, -1 ;  /* 0xbf80000059267423 */ /* 0x002fe80000000025 */
[----:B------:R-:W-:Y:S04]  /*7a00*/  FADD.FTZ R38, -R38, -RZ ;  /* 0x800000ff26267221 */ /* 0x000fe80000010100 */
[----:B------:R-:W-:Y:S07]  /*7a10*/  FFMA R37, R37, R38, R37 ;  /* 0x0000002625257223 */ /* 0x000fee0000000025 */
.L_x_117:
[----:B------:R-:W-:Y:S05]  /*7a20*/  BSYNC.RECONVERGENT B1 ;  /* 0x0000000000017941 */ /* 0x000fea0003800200 */
.L_x_115:
        /* <DEDUP_REMOVED lines=11> */
.L_x_119:
[----:B------:R-:W1:Y:S02]  /*7ae0*/  MUFU.RCP R38, R39 ;  /* 0x0000002700267308 */ /* 0x000e640000001000 */
[----:B-1----:R-:W-:Y:S04]  /*7af0*/  FFMA R39, R39, R38, -1 ;  /* 0xbf80000027277423 */ /* 0x002fe80000000026 */
[----:B------:R-:W-:Y:S04]  /*7b00*/  FADD.FTZ R39, -R39, -RZ ;  /* 0x800000ff27277221 */ /* 0x000fe80000010100 */
[----:B------:R-:W-:Y:S07]  /*7b10*/  FFMA R38, R38, R39, R38 ;  /* 0x0000002726267223 */ /* 0x000fee0000000026 */
.L_x_120:
[----:B------:R-:W-:Y:S05]  /*7b20*/  BSYNC.RECONVERGENT B1 ;  /* 0x0000000000017941 */ /* 0x000fea0003800200 */
.L_x_118:
        /* <DEDUP_REMOVED lines=11> */
.L_x_122:
[----:B------:R-:W1:Y:S02]  /*7be0*/  MUFU.RCP R39, R56 ;  /* 0x0000003800277308 */ /* 0x000e640000001000 */
[----:B-1----:R-:W-:Y:S04]  /*7bf0*/  FFMA R40, R56, R39, -1 ;  /* 0xbf80000038287423 */ /* 0x002fe80000000027 */
[----:B------:R-:W-:Y:S04]  /*7c00*/  FADD.FTZ R40, -R40, -RZ ;  /* 0x800000ff28287221 */ /* 0x000fe80000010100 */
[----:B------:R-:W-:Y:S07]  /*7c10*/  FFMA R39, R39, R40, R39 ;  /* 0x0000002827277223 */ /* 0x000fee0000000027 */
.L_x_123:
[----:B------:R-:W-:Y:S05]  /*7c20*/  BSYNC.RECONVERGENT B1 ;  /* 0x0000000000017941 */ /* 0x000fea0003800200 */
.L_x_121:
        /* <DEDUP_REMOVED lines=11> */
.L_x_125:
[----:B------:R-:W1:Y:S02]  /*7ce0*/  MUFU.RCP R40, R53 ;  /* 0x0000003500287308 */ /* 0x000e640000001000 */
[----:B-1----:R-:W-:Y:S04]  /*7cf0*/  FFMA R41, R53, R40, -1 ;  /* 0xbf80000035297423 */ /* 0x002fe80000000028 */
[----:B------:R-:W-:Y:S04]  /*7d00*/  FADD.FTZ R41, -R41, -RZ ;  /* 0x800000ff29297221 */ /* 0x000fe80000010100 */
[----:B------:R-:W-:Y:S07]  /*7d10*/  FFMA R40, R40, R41, R40 ;  /* 0x0000002928287223 */ /* 0x000fee0000000028 */
.L_x_126:
[----:B------:R-:W-:Y:S05]  /*7d20*/  BSYNC.RECONVERGENT B1 ;  /* 0x0000000000017941 */ /* 0x000fea0003800200 */
.L_x_124:
        /* <DEDUP_REMOVED lines=11> */
.L_x_128:
[----:B------:R-:W1:Y:S02]  /*7de0*/  MUFU.RCP R41, R87 ;  /* 0x0000005700297308 */ /* 0x000e640000001000 */
[----:B-1----:R-:W-:Y:S04]  /*7df0*/  FFMA R42, R87, R41, -1 ;  /* 0xbf800000572a7423 */ /* 0x002fe80000000029 */
[----:B------:R-:W-:Y:S04]  /*7e00*/  FADD.FTZ R42, -R42, -RZ ;  /* 0x800000ff2a2a7221 */ /* 0x000fe80000010100 */
[----:B------:R-:W-:Y:S07]  /*7e10*/  FFMA R41, R41, R42, R41 ;  /* 0x0000002a29297223 */ /* 0x000fee0000000029 */
.L_x_129:
[----:B------:R-:W-:Y:S05]  /*7e20*/  BSYNC.RECONVERGENT B1 ;  /* 0x0000000000017941 */ /* 0x000fea0003800200 */
.L_x_127:
        /* <DEDUP_REMOVED lines=11> */
.L_x_131:
[----:B------:R-:W1:Y:S02]  /*7ee0*/  MUFU.RCP R42, R86 ;  /* 0x00000056002a7308 */ /* 0x000e640000001000 */
[----:B-1----:R-:W-:Y:S04]  /*7ef0*/  FFMA R43, R86, R42, -1 ;  /* 0xbf800000562b7423 */ /* 0x002fe8000000002a */
[----:B------:R-:W-:Y:S04]  /*7f00*/  FADD.FTZ R43, -R43, -RZ ;  /* 0x800000ff2b2b7221 */ /* 0x000fe80000010100 */
[----:B------:R-:W-:Y:S07]  /*7f10*/  FFMA R42, R42, R43, R42 ;  /* 0x0000002b2a2a7223 */ /* 0x000fee000000002a */
.L_x_132:
[----:B------:R-:W-:Y:S05]  /*7f20*/  BSYNC.RECONVERGENT B1 ;  /* 0x0000000000017941 */ /* 0x000fea0003800200 */
.L_x_130:
        /* <DEDUP_REMOVED lines=11> */
.L_x_134:
[----:B------:R-:W1:Y:S02]  /*7fe0*/  MUFU.RCP R43, R85 ;  /* 0x00000055002b7308 */ /* 0x000e640000001000 */
[----:B-1----:R-:W-:Y:S04]  /*7ff0*/  FFMA R44, R85, R43, -1 ;  /* 0xbf800000552c7423 */ /* 0x002fe8000000002b */
[----:B------:R-:W-:Y:S04]  /*8000*/  FADD.FTZ R44, -R44, -RZ ;  /* 0x800000ff2c2c7221 */ /* 0x000fe80000010100 */
[----:B------:R-:W-:Y:S07]  /*8010*/  FFMA R43, R43, R44, R43 ;  /* 0x0000002c2b2b7223 */ /* 0x000fee000000002b */
.L_x_135:
[----:B------:R-:W-:Y:S05]  /*8020*/  BSYNC.RECONVERGENT B1 ;  /* 0x0000000000017941 */ /* 0x000fea0003800200 */
.L_x_133:
        /* <DEDUP_REMOVED lines=11> */
.L_x_137:
[----:B------:R-:W1:Y:S02]  /*80e0*/  MUFU.RCP R44, R62 ;  /* 0x0000003e002c7308 */ /* 0x000e640000001000 */
[----:B-1----:R-:W-:Y:S04]  /*80f0*/  FFMA R45, R62, R44, -1 ;  /* 0xbf8000003e2d7423 */ /* 0x002fe8000000002c */
[----:B------:R-:W-:Y:S04]  /*8100*/  FADD.FTZ R45, -R45, -RZ ;  /* 0x800000ff2d2d7221 */ /* 0x000fe80000010100 */
[----:B------:R-:W-:Y:S07]  /*8110*/  FFMA R44, R44, R45, R44 ;  /* 0x0000002d2c2c7223 */ /* 0x000fee000000002c */
.L_x_138:
[----:B------:R-:W-:Y:S05]  /*8120*/  BSYNC.RECONVERGENT B1 ;  /* 0x0000000000017941 */ /* 0x000fea0003800200 */
.L_x_136:
        /* <DEDUP_REMOVED lines=11> */
.L_x_140:
[----:B------:R-:W1:Y:S02]  /*81e0*/  MUFU.RCP R45, R52 ;  /* 0x00000034002d7308 */ /* 0x000e640000001000 */
[----:B-1----:R-:W-:Y:S04]  /*81f0*/  FFMA R46, R52, R45, -1 ;  /* 0xbf800000342e7423 */ /* 0x002fe8000000002d */
[----:B------:R-:W-:Y:S04]  /*8200*/  FADD.FTZ R46, -R46, -RZ ;  /* 0x800000ff2e2e7221 */ /* 0x000fe80000010100 */
[----:B------:R-:W-:Y:S07]  /*8210*/  FFMA R45, R45, R46, R45 ;  /* 0x0000002e2d2d7223 */ /* 0x000fee000000002d */
.L_x_141:
[----:B------:R-:W-:Y:S05]  /*8220*/  BSYNC.RECONVERGENT B1 ;  /* 0x0000000000017941 */ /* 0x000fea0003800200 */
.L_x_139:
        /* <DEDUP_REMOVED lines=11> */
.L_x_143:
[----:B------:R-:W1:Y:S02]  /*82e0*/  MUFU.RCP R46, R49 ;  /* 0x00000031002e7308 */ /* 0x000e640000001000 */
[----:B-1----:R-:W-:Y:S04]  /*82f0*/  FFMA R47, R49, R46, -1 ;  /* 0xbf800000312f7423 */ /* 0x002fe8000000002e */
[----:B------:R-:W-:Y:S04]  /*8300*/  FADD.FTZ R47, -R47, -RZ ;  /* 0x800000ff2f2f7221 */ /* 0x000fe80000010100 */
[----:B------:R-:W-:Y:S07]  /*8310*/  FFMA R46, R46, R47, R46 ;  /* 0x0000002f2e2e7223 */ /* 0x000fee000000002e */
.L_x_144:
[----:B------:R-:W-:Y:S05]  /*8320*/  BSYNC.RECONVERGENT B1 ;  /* 0x0000000000017941 */ /* 0x000fea0003800200 */
.L_x_142:
        /* <DEDUP_REMOVED lines=11> */
.L_x_146:
[----:B------:R-:W1:Y:S02]  /*83e0*/  MUFU.RCP R47, R76 ;  /* 0x0000004c002f7308 */ /* 0x000e640000001000 */
[----:B-1----:R-:W-:Y:S04]  /*83f0*/  FFMA R48, R76, R47, -1 ;  /* 0xbf8000004c307423 */ /* 0x002fe8000000002f */
[----:B------:R-:W-:Y:S04]  /*8400*/  FADD.FTZ R48, -R48, -RZ ;  /* 0x800000ff30307221 */ /* 0x000fe80000010100 */
[----:B------:R-:W-:Y:S07]  /*8410*/  FFMA R47, R47, R48, R47 ;  /* 0x000000302f2f7223 */ /* 0x000fee000000002f */
.L_x_147:
[----:B------:R-:W-:Y:S05]  /*8420*/  BSYNC.RECONVERGENT B1 ;  /* 0x0000000000017941 */ /* 0x000fea0003800200 */
.L_x_145:
        /* <DEDUP_REMOVED lines=11> */
.L_x_149:
[----:B------:R-:W1:Y:S02]  /*84e0*/  MUFU.RCP R48, R61 ;  /* 0x0000003d00307308 */ /* 0x000e640000001000 */
[----:B-1----:R-:W-:Y:S04]  /*84f0*/  FFMA R49, R61, R48, -1 ;  /* 0xbf8000003d317423 */ /* 0x002fe80000000030 */
[----:B------:R-:W-:Y:S04]  /*8500*/  FADD.FTZ R49, -R49, -RZ ;  /* 0x800000ff31317221 */ /* 0x000fe80000010100 */
[----:B------:R-:W-:Y:S07]  /*8510*/  FFMA R48, R48, R49, R48 ;  /* 0x0000003130307223 */ /* 0x000fee0000000030 */
.L_x_150:
[----:B------:R-:W-:Y:S05]  /*8520*/  BSYNC.RECONVERGENT B1 ;  /* 0x0000000000017941 */ /* 0x000fea0003800200 */
.L_x_148:
        /* <DEDUP_REMOVED lines=11> */
.L_x_152:
[----:B------:R-:W1:Y:S02]  /*85e0*/  MUFU.RCP R49, R50 ;  /* 0x0000003200317308 */ /* 0x000e640000001000 */
[----:B-1----:R-:W-:Y:S04]  /*85f0*/  FFMA R50, R50, R49, -1 ;  /* 0xbf80000032327423 */ /* 0x002fe80000000031 */
[----:B------:R-:W-:Y:S04]  /*8600*/  FADD.FTZ R50, -R50, -RZ ;  /* 0x800000ff32327221 */ /* 0x000fe80000010100 */
[----:B------:R-:W-:Y:S07]  /*8610*/  FFMA R49, R49, R50, R49 ;  /* 0x0000003231317223 */ /* 0x000fee0000000031 */
.L_x_153:
[----:B------:R-:W-:Y:S05]  /*8620*/  BSYNC.RECONVERGENT B1 ;  /* 0x0000000000017941 */ /* 0x000fea0003800200 */
.L_x_151:
        /* <DEDUP_REMOVED lines=11> */
.L_x_155:
[----:B------:R-:W1:Y:S02]  /*86e0*/  MUFU.RCP R50, R51 ;  /* 0x0000003300327308 */ /* 0x000e640000001000 */
[----:B-1----:R-:W-:Y:S04]  /*86f0*/  FFMA R51, R51, R50, -1 ;  /* 0xbf80000033337423 */ /* 0x002fe80000000032 */
[----:B------:R-:W-:Y:S04]  /*8700*/  FADD.FTZ R51, -R51, -RZ ;  /* 0x800000ff33337221 */ /* 0x000fe80000010100 */
[----:B------:R-:W-:Y:S07]  /*8710*/  FFMA R50, R50, R51, R50 ;  /* 0x0000003332327223 */ /* 0x000fee0000000032 */
.L_x_156:
[----:B------:R-:W-:Y:S05]  /*8720*/  BSYNC.RECONVERGENT B1 ;  /* 0x0000000000017941 */ /* 0x000fea0003800200 */
.L_x_154:
        /* <DEDUP_REMOVED lines=11> */
.L_x_158:
[----:B------:R-:W1:Y:S02]  /*87e0*/  MUFU.RCP R51, R75 ;  /* 0x0000004b00337308 */ /* 0x000e640000001000 */
[----:B-1----:R-:W-:Y:S04]  /*87f0*/  FFMA R52, R75, R51, -1 ;  /* 0xbf8000004b347423 */ /* 0x002fe80000000033 */
[----:B------:R-:W-:Y:S04]  /*8800*/  FADD.FTZ R52, -R52, -RZ ;  /* 0x800000ff34347221 */ /* 0x000fe80000010100 */
[----:B------:R-:W-:Y:S07]  /*8810*/  FFMA R51, R51, R52, R51 ;  /* 0x0000003433337223 */ /* 0x000fee0000000033 */
.L_x_159:
[----:B------:R-:W-:Y:S05]  /*8820*/  BSYNC.RECONVERGENT B1 ;  /* 0x0000000000017941 */ /* 0x000fea0003800200 */
.L_x_157:
        /* <DEDUP_REMOVED lines=11> */
.L_x_161:
[----:B------:R-:W1:Y:S02]  /*88e0*/  MUFU.RCP R52, R57 ;  /* 0x0000003900347308 */ /* 0x000e640000001000 */
[----:B-1----:R-:W-:Y:S04]  /*88f0*/  FFMA R53, R57, R52, -1 ;  /* 0xbf80000039357423 */ /* 0x002fe80000000034 */
[----:B------:R-:W-:Y:S04]  /*8900*/  FADD.FTZ R53, -R53, -RZ ;  /* 0x800000ff35357221 */ /* 0x000fe80000010100 */
[----:B------:R-:W-:Y:S07]  /*8910*/  FFMA R52, R52, R53, R52 ;  /* 0x0000003534347223 */ /* 0x000fee0000000034 */
.L_x_162:
[----:B------:R-:W-:Y:S05]  /*8920*/  BSYNC.RECONVERGENT B1 ;  /* 0x0000000000017941 */ /* 0x000fea0003800200 */
.L_x_160:
        /* <DEDUP_REMOVED lines=11> */
.L_x_164:
[----:B------:R-:W1:Y:S02]  /*89e0*/  MUFU.RCP R53, R54 ;  /* 0x0000003600357308 */ /* 0x000e640000001000 */
[----:B-1----:R-:W-:Y:S04]  /*89f0*/  FFMA R54, R54, R53, -1 ;  /* 0xbf80000036367423 */ /* 0x002fe80000000035 */
[----:B------:R-:W-:Y:S04]  /*8a00*/  FADD.FTZ R54, -R54, -RZ ;  /* 0x800000ff36367221 */ /* 0x000fe80000010100 */
[----:B------:R-:W-:Y:S07]  /*8a10*/  FFMA R53, R53, R54, R53 ;  /* 0x0000003635357223 */ /* 0x000fee0000000035 */
.L_x_165:
[----:B------:R-:W-:Y:S05]  /*8a20*/  BSYNC.RECONVERGENT B1 ;  /* 0x0000000000017941 */ /* 0x000fea0003800200 */
.L_x_163:
        /* <DEDUP_REMOVED lines=11> */
.L_x_167:
[----:B------:R-:W1:Y:S02]  /*8ae0*/  MUFU.RCP R54, R55 ;  /* 0x0000003700367308 */ /* 0x000e640000001000 */
[----:B-1----:R-:W-:Y:S04]  /*8af0*/  FFMA R55, R55, R54, -1 ;  /* 0xbf80000037377423 */ /* 0x002fe80000000036 */
[----:B------:R-:W-:Y:S04]  /*8b00*/  FADD.FTZ R55, -R55, -RZ ;  /* 0x800000ff37377221 */ /* 0x000fe80000010100 */
[----:B------:R-:W-:Y:S07]  /*8b10*/  FFMA R54, R54, R55, R54 ;  /* 0x0000003736367223 */ /* 0x000fee0000000036 */
.L_x_168:
[----:B------:R-:W-:Y:S05]  /*8b20*/  BSYNC.RECONVERGENT B1 ;  /* 0x0000000000017941 */ /* 0x000fea0003800200 */
.L_x_166:
        /* <DEDUP_REMOVED lines=11> */
.L_x_170:
[----:B------:R-:W1:Y:S02]  /*8be0*/  MUFU.RCP R55, R78 ;  /* 0x0000004e00377308 */ /* 0x000e640000001000 */
[----:B-1----:R-:W-:Y:S04]  /*8bf0*/  FFMA R56, R78, R55, -1 ;  /* 0xbf8000004e387423 */ /* 0x002fe80000000037 */
[----:B------:R-:W-:Y:S04]  /*8c00*/  FADD.FTZ R56, -R56, -RZ ;  /* 0x800000ff38387221 */ /* 0x000fe80000010100 */
[----:B------:R-:W-:Y:S07]  /*8c10*/  FFMA R55, R55, R56, R55 ;  /* 0x0000003837377223 */ /* 0x000fee0000000037 */
.L_x_171:
[----:B------:R-:W-:Y:S05]  /*8c20*/  BSYNC.RECONVERGENT B1 ;  /* 0x0000000000017941 */ /* 0x000fea0003800200 */
.L_x_169:
        /* <DEDUP_REMOVED lines=11> */
.L_x_173:
[----:B------:R-:W1:Y:S02]  /*8ce0*/  MUFU.RCP R56, R74 ;  /* 0x0000004a00387308 */ /* 0x000e640000001000 */
[----:B-1----:R-:W-:Y:S04]  /*8cf0*/  FFMA R57, R74, R56, -1 ;  /* 0xbf8000004a397423 */ /* 0x002fe80000000038 */
[----:B------:R-:W-:Y:S04]  /*8d00*/  FADD.FTZ R57, -R57, -RZ ;  /* 0x800000ff39397221 */ /* 0x000fe80000010100 */
[----:B------:R-:W-:Y:S07]  /*8d10*/  FFMA R56, R56, R57, R56 ;  /* 0x0000003938387223 */ /* 0x000fee0000000038 */
.L_x_174:
[----:B------:R-:W-:Y:S05]  /*8d20*/  BSYNC.RECONVERGENT B1 ;  /* 0x0000000000017941 */ /* 0x000fea0003800200 */
.L_x_172:
        /* <DEDUP_REMOVED lines=11> */
.L_x_176:
[----:B------:R-:W1:Y:S02]  /*8de0*/  MUFU.RCP R57, R58 ;  /* 0x0000003a00397308 */ /* 0x000e640000001000 */
[----:B-1----:R-:W-:Y:S04]  /*8df0*/  FFMA R58, R58, R57, -1 ;  /* 0xbf8000003a3a7423 */ /* 0x002fe80000000039 */
[----:B------:R-:W-:Y:S04]  /*8e00*/  FADD.FTZ R58, -R58, -RZ ;  /* 0x800000ff3a3a7221 */ /* 0x000fe80000010100 */
[----:B------:R-:W-:Y:S07]  /*8e10*/  FFMA R57, R57, R58, R57 ;  /* 0x0000003a39397223 */ /* 0x000fee0000000039 */
.L_x_177:
[----:B------:R-:W-:Y:S05]  /*8e20*/  BSYNC.RECONVERGENT B1 ;  /* 0x0000000000017941 */ /* 0x000fea0003800200 */
.L_x_175:
        /* <DEDUP_REMOVED lines=11> */
.L_x_179:
[----:B------:R-:W1:Y:S02]  /*8ee0*/  MUFU.RCP R58, R59 ;  /* 0x0000003b003a7308 */ /* 0x000e640000001000 */
[----:B-1----:R-:W-:Y:S04]  /*8ef0*/  FFMA R59, R59, R58, -1 ;  /* 0xbf8000003b3b7423 */ /* 0x002fe8000000003a */
[----:B------:R-:W-:Y:S04]  /*8f00*/  FADD.FTZ R59, -R59, -RZ ;  /* 0x800000ff3b3b7221 */ /* 0x000fe80000010100 */
[----:B------:R-:W-:Y:S07]  /*8f10*/  FFMA R58, R58, R59, R58 ;  /* 0x0000003b3a3a7223 */ /* 0x000fee000000003a */
.L_x_180:
[----:B------:R-:W-:Y:S05]  /*8f20*/  BSYNC.RECONVERGENT B1 ;  /* 0x0000000000017941 */ /* 0x000fea0003800200 */
.L_x_178:
        /* <DEDUP_REMOVED lines=11> */
.L_x_182:
[----:B------:R-:W1:Y:S02]  /*8fe0*/  MUFU.RCP R59, R60 ;  /* 0x0000003c003b7308 */ /* 0x000e640000001000 */
[----:B-1----:R-:W-:Y:S04]  /*8ff0*/  FFMA R60, R60, R59, -1 ;  /* 0xbf8000003c3c7423 */ /* 0x002fe8000000003b */
[----:B------:R-:W-:Y:S04]  /*9000*/  FADD.FTZ R60, -R60, -RZ ;  /* 0x800000ff3c3c7221 */ /* 0x000fe80000010100 */
[----:B------:R-:W-:Y:S07]  /*9010*/  FFMA R59, R59, R60, R59 ;  /* 0x0000003c3b3b7223 */ /* 0x000fee000000003b */
.L_x_183:
[----:B------:R-:W-:Y:S05]  /*9020*/  BSYNC.RECONVERGENT B1 ;  /* 0x0000000000017941 */ /* 0x000fea0003800200 */
.L_x_181:
        /* <DEDUP_REMOVED lines=11> */
.L_x_185:
[----:B------:R-:W1:Y:S02]  /*90e0*/  MUFU.RCP R60, R77 ;  /* 0x0000004d003c7308 */ /* 0x000e640000001000 */
[----:B-1----:R-:W-:Y:S04]  /*90f0*/  FFMA R61, R77, R60, -1 ;  /* 0xbf8000004d3d7423 */ /* 0x002fe8000000003c */
[----:B------:R-:W-:Y:S04]  /*9100*/  FADD.FTZ R61, -R61, -RZ ;  /* 0x800000ff3d3d7221 */ /* 0x000fe80000010100 */
[----:B------:R-:W-:Y:S07]  /*9110*/  FFMA R60, R60, R61, R60 ;  /* 0x0000003d3c3c7223 */ /* 0x000fee000000003c */
.L_x_186:
[----:B------:R-:W-:Y:S05]  /*9120*/  BSYNC.RECONVERGENT B1 ;  /* 0x0000000000017941 */ /* 0x000fea0003800200 */
.L_x_184:
        /* <DEDUP_REMOVED lines=11> */
.L_x_188:
[----:B------:R-:W1:Y:S02]  /*91e0*/  MUFU.RCP R61, R73 ;  /* 0x00000049003d7308 */ /* 0x000e640000001000 */
[----:B-1----:R-:W-:Y:S04]  /*91f0*/  FFMA R62, R73, R61, -1 ;  /* 0xbf800000493e7423 */ /* 0x002fe8000000003d */
[----:B------:R-:W-:Y:S04]  /*9200*/  FADD.FTZ R62, -R62, -RZ ;  /* 0x800000ff3e3e7221 */ /* 0x000fe80000010100 */
[----:B------:R-:W-:Y:S07]  /*9210*/  FFMA R61, R61, R62, R61 ;  /* 0x0000003e3d3d7223 */ /* 0x000fee000000003d */
.L_x_189:
[----:B------:R-:W-:Y:S05]  /*9220*/  BSYNC.RECONVERGENT B1 ;  /* 0x0000000000017941 */ /* 0x000fea0003800200 */
.L_x_187:
        /* <DEDUP_REMOVED lines=11> */
.L_x_191:
[----:B------:R-:W1:Y:S02]  /*92e0*/  MUFU.RCP R62, R63 ;  /* 0x0000003f003e7308 */ /* 0x000e640000001000 */
[----:B-1----:R-:W-:Y:S04]  /*92f0*/  FFMA R63, R63, R62, -1 ;  /* 0xbf8000003f3f7423 */ /* 0x002fe8000000003e */
[----:B------:R-:W-:Y:S04]  /*9300*/  FADD.FTZ R63, -R63, -RZ ;  /* 0x800000ff3f3f7221 */ /* 0x000fe80000010100 */
[----:B------:R-:W-:Y:S07]  /*9310*/  FFMA R62, R62, R63, R62 ;  /* 0x0000003f3e3e7223 */ /* 0x000fee000000003e */
.L_x_192:
[----:B------:R-:W-:Y:S05]  /*9320*/  BSYNC.RECONVERGENT B1 ;  /* 0x0000000000017941 */ /* 0x000fea0003800200 */
.L_x_190:
        /* <DEDUP_REMOVED lines=11> */
.L_x_194:
[----:B------:R-:W1:Y:S02]  /*93e0*/  MUFU.RCP R63, R72 ;  /* 0x00000048003f7308 */ /* 0x000e640000001000 */
[----:B-1----:R-:W-:Y:S04]  /*93f0*/  FFMA R64, R72, R63, -1 ;  /* 0xbf80000048407423 */ /* 0x002fe8000000003f */
[----:B------:R-:W-:Y:S04]  /*9400*/  FADD.FTZ R64, -R64, -RZ ;  /* 0x800000ff40407221 */ /* 0x000fe80000010100 */
[----:B------:R-:W-:Y:S07]  /*9410*/  FFMA R63, R63, R64, R63 ;  /* 0x000000403f3f7223 */ /* 0x000fee000000003f */
.L_x_195:
[----:B------:R-:W-:Y:S05]  /*9420*/  BSYNC.RECONVERGENT B1 ;  /* 0x0000000000017941 */ /* 0x000fea0003800200 */
.L_x_193:
        /* <DEDUP_REMOVED lines=9> */
[----:B------:R-:W-:Y:S05]  /*94c0*/  BRA `(.L_x_198) ;  /* 0x0000000000107947 */ /* 0x000fea0003800000 */
.L_x_197:
[----:B------:R-:W1:Y:S02]  /*94d0*/  MUFU.RCP R64, R71 ;  /* 0x0000004700407308 */ /* 0x000e640000001000 */
[----:B-1----:R-:W-:Y:S04]  /*94e0*/  FFMA R71, R71, R64, -1 ;  /* 0xbf80000047477423 */ /* 0x002fe80000000040 */
[----:B------:R-:W-:Y:S04]  /*94f0*/  FADD.FTZ R71, -R71, -RZ ;  /* 0x800000ff47477221 */ /* 0x000fe80000010100 */
[----:B------:R-:W-:Y:S07]  /*9500*/  FFMA R64, R64, R71, R64 ;  /* 0x0000004740407223 */ /* 0x000fee0000000040 */
.L_x_198:
[----:B------:R-:W-:Y:S05]  /*9510*/  BSYNC.RECONVERGENT B1 ;  /* 0x0000000000017941 */ /* 0x000fea0003800200 */
.L_x_196:
[----:B------:R-:W-:Y:S01]  /*9520*/  ISETP.NE.AND P0, PT, R155, RZ, PT ;  /* 0x000000ff9b00720c */ /* 0x000fe20003f05270 */
[----:B------:R-:W-:Y:S01]  /*9530*/  USHF.L.U32 UR8, UR40, 0xd, URZ ;  /* 0x0000000d28087899 */ /* 0x000fe200080006ff */
[----:B------:R-:W-:Y:S01]  /*9540*/  FMUL R32, R0, R32 ;  /* 0x0000002000207220 */ /* 0x000fe20000400000 */
[----:B------:R-:W-:Y:S01]  /*9550*/  FMUL R33, R2, R33 ;  /* 0x0000002102217220 */ /* 0x000fe20000400000 */
[----:B------:R-:W-:Y:S01]  /*9560*/  FMUL R34, R3, R34 ;  /* 0x0000002203227220 */ /* 0x000fe20000400000 */
[----:B------:R-:W-:Y:S01]  /*9570*/  FMUL R36, R7, R36 ;  /* 0x0000002407247220 */ /* 0x000fe20000400000 */
[----:B------:R-:W-:Y:S01]  /*9580*/  FMUL R37, R4, R37 ;  /* 0x0000002504257220 */ /* 0x000fe20000400000 */
[----:B------:R-:W-:Y:S01]  /*9590*/  IADD3 R0, PT, PT, R152, UR8, RZ ;  /* 0x0000000898007c10 */ /* 0x000fe2000fffe0ff */
[----:B------:R-:W-:Y:S01]  /*95a0*/  FMUL R38, R5, R38 ;  /* 0x0000002605267220 */ /* 0x000fe20000400000 */
        /* <DEDUP_REMOVED lines=8> */
[----:B------:R-:W-:Y:S01]  /*9630*/  F2FP.BF16.F32.PACK_AB R12, R42, R41 ;  /* 0x000000292a0c723e */ /* 0x000fe200000010ff */
[----:B------:R-:W-:Y:S01]  /*9640*/  FMUL R15, R14, R47 ;  /* 0x0000002f0e0f7220 */ /* 0x000fe20000400000 */
[----:B------:R-:W-:Y:S01]  /*9650*/  F2FP.BF16.F32.PACK_AB R13, R44, R43 ;  /* 0x0000002b2c0d723e */ /* 0x000fe200000010ff */
[----:B------:R-:W-:Y:S01]  /*9660*/  FMUL R48, R19, R48 ;  /* 0x0000003013307220 */ /* 0x000fe20000400000 */
[----:B------:R-:W-:Y:S01]  /*9670*/  F2FP.BF16.F32.PACK_AB R19, R40, R39 ;  /* 0x000000272813723e */ /* 0x000fe200000010ff */
        /* <DEDUP_REMOVED lines=12> */
[----:B------:R1:W-:Y:S01]  /*9740*/  STS.128 [R152+UR8], R16 ;  /* 0x0000001098007988 */ /* 0x0003e20008000c08 */
[----:B------:R-:W-:Y:S01]  /*9750*/  F2FP.BF16.F32.PACK_AB R15, R48, R15 ;  /* 0x0000000f300f723e */ /* 0x000fe200000010ff */
[--C-:B------:R-:W-:Y:S02]  /*9760*/  IMAD R2, R154, -0x10, R0.reuse ;  /* 0xfffffff09a027824 */ /* 0x100fe400078e0200 */
[----:B------:R-:W-:Y:S01]  /*9770*/  FMUL R4, R24, R57 ;  /* 0x0000003918047220 */ /* 0x000fe20000400000 */
[----:B------:R-:W-:Y:S01]  /*9780*/  FMUL R58, R25, R58 ;  /* 0x0000003a193a7220 */ /* 0x000fe20000400000 */
[----:B------:R-:W-:Y:S01]  /*9790*/  FMUL R5, R26, R59 ;  /* 0x0000003b1a057220 */ /* 0x000fe20000400000 */
[----:B------:R-:W-:Y:S01]  /*97a0*/  FMUL R60, R31, R60 ;  /* 0x0000003c1f3c7220 */ /* 0x000fe20000400000 */
[----:B------:R1:W-:Y:S01]  /*97b0*/  STS.128 [R2+0x10], R12 ;  /* 0x0000100c02007388 */ /* 0x0003e20000000c00 */
[----:B------:R-:W-:Y:S01]  /*97c0*/  FMUL R6, R28, R61 ;  /* 0x0000003d1c067220 */ /* 0x000fe20000400000 */
[----:B------:R-:W-:Y:S01]  /*97d0*/  FMUL R62, R29, R62 ;  /* 0x0000003e1d3e7220 */ /* 0x000fe20000400000 */
[----:B------:R-:W-:Y:S01]  /*97e0*/  FMUL R7, R30, R63 ;  /* 0x0000003f1e077220 */ /* 0x000fe20000400000 */
[----:B------:R-:W-:Y:S01]  /*97f0*/  FMUL R64, R35, R64 ;  /* 0x0000004023407220 */ /* 0x000fe20000400000 */
[----:B------:R-:W-:Y:S01]  /*9800*/  F2FP.BF16.F32.PACK_AB R8, R50, R8 ;  /* 0x000000083208723e */ /* 0x000fe200000010ff */
[----:B------:R-:W-:Y:S01]  /*9810*/  IMAD R0, R153, -0x10, R0 ;  /* 0xfffffff099007824 */ /* 0x000fe200078e0200 */
[----:B------:R-:W-:Y:S01]  /*9820*/  F2FP.BF16.F32.PACK_AB R9, R52, R9 ;  /* 0x000000093409723e */ /* 0x000fe200000010ff */
[----:B------:R-:W-:Y:S05]  /*9830*/  WARPSYNC.ALL ;  /* 0x0000000000007948 */ /* 0x000fea0003800000 */
[----:B------:R-:W-:Y:S01]  /*9840*/  F2FP.BF16.F32.PACK_AB R10, R54, R10 ;  /* 0x0000000a360a723e */ /* 0x000fe200000010ff */
[----:B------:R-:W-:Y:S01]  /*9850*/  BSSY.RECONVERGENT B0, `(.L_x_199) ;  /* 0x0000020000007945 */ /* 0x000fe20003800200 */
[----:B------:R-:W-:Y:S02]  /*9860*/  F2FP.BF16.F32.PACK_AB R11, R56, R11 ;  /* 0x0000000b380b723e */ /* 0x000fe400000010ff */
[----:B------:R-:W-:Y:S02]  /*9870*/  F2FP.BF16.F32.PACK_AB R4, R58, R4 ;  /* 0x000000043a04723e */ /* 0x000fe400000010ff */
[----:B------:R-:W-:Y:S01]  /*9880*/  F2FP.BF16.F32.PACK_AB R5, R60, R5 ;  /* 0x000000053c05723e */ /* 0x000fe200000010ff */
[----:B------:R1:W-:Y:S01]  /*9890*/  STS.128 [R0+0x20], R8 ;  /* 0x0000200800007388 */ /* 0x0003e20000000c00 */
[----:B------:R-:W-:Y:S02]  /*98a0*/  F2FP.BF16.F32.PACK_AB R6, R62, R6 ;  /* 0x000000063e06723e */ /* 0x000fe400000010ff */
[----:B------:R-:W-:Y:S02]  /*98b0*/  F2FP.BF16.F32.PACK_AB R7, R64, R7 ;  /* 0x000000074007723e */ /* 0x000fe400000010ff */
[----:B------:R-:W-:Y:S05]  /*98c0*/  LEA R3, R151, R2, 0x4 ;  /* 0x0000000297037211 */ /* 0x000fea00078e20ff */
[----:B------:R1:W-:Y:S01]  /*98d0*/  STS.128 [R3+0x10], R4 ;  /* 0x0000100403007388 */ /* 0x0003e20000000c00 */
[----:B------:R-:W-:Y:S01]  /*98e0*/  @!PT LDS RZ, [RZ] ;  /* 0x00000000fffff984 */ /* 0x000fe20000000800 */
[----:B------:R-:W-:Y:S01]  /*98f0*/  @!PT LDS RZ, [RZ] ;  /* 0x00000000fffff984 */ /* 0x000fe20000000800 */
[----:B------:R-:W-:Y:S01]  /*9900*/  @!PT LDS RZ, [RZ] ;  /* 0x00000000fffff984 */ /* 0x000fe20000000800 */
[----:B------:R-:W-:Y:S01]  /*9910*/  @!PT LDS RZ, [RZ] ;  /* 0x00000000fffff984 */ /* 0x000fe20000000800 */
[----:B------:R2:W-:Y:S06]  /*9920*/  MEMBAR.ALL.CTA ;  /* 0x0000000000007992 */ /* 0x0005ec0000008000 */
[----:B--2---:R-:W2:Y:S02]  /*9930*/  FENCE.VIEW.ASYNC.S ;  /* 0x00000000000073c6 */ /* 0x004ea40000000000 */
[----:B--2---:R-:W-:Y:S06]  /*9940*/  BAR.SYNC.DEFER_BLOCKING 0x1, 0x80 ;  /* 0x0042000000007b1d */ /* 0x004fec0000010000 */
[----:B------:R-:W-:Y:S05]  /*9950*/  @P0 BRA `(.L_x_200) ;  /* 0x00000000003c0947 */ /* 0x000fea0003800000 */
[----:B------:R-:W-:Y:S01]  /*9960*/  UIADD3 UR10, UP0, UPT, UR44, 0x680, URZ ;  /* 0x000006802c0a7890 */ /* 0x000fe2000ff1e0ff */
[----:B------:R-:W-:Y:S01]  /*9970*/  R2UR UR4, R133 ;  /* 0x00000000850472ca */ /* 0x000fe200000e0000 */
[----:B------:R-:W-:Y:S01]  /*9980*/  IMAD.IADD R67, R137, 0x1, R67 ;  /* 0x0000000189437824 */ /* 0x000fe200078e0243 */
[----:B------:R-:W-:Y:S01]  /*9990*/  R2UR UR6, R136 ;  /* 0x00000000880672ca */ /* 0x000fe200000e0000 */
[----:B------:R-:W-:Y:S01]  /*99a0*/  UIADD3.X UR11, UPT, UPT, URZ, UR45, URZ, UP0, !UPT ;  /* 0x0000002dff0b7290 */ /* 0x000fe200087fe4ff */
[----:B------:R-:W-:Y:S09]  /*99b0*/  PLOP3.LUT P0, PT, PT, PT, PT, 0x80, 0x8 ;  /* 0x000000000008781c */ /* 0x000ff20003f0f070 */
[----:B------:R-:W-:Y:S11]  /*99c0*/  UIADD3 UR4, UPT, UPT, UR4, 0x200, UR8 ;  /* 0x0000020004047890 */ /* 0x000ff6000fffe008 */
[----:B------:R-:W-:Y:S01]  /*99d0*/  @!UPT UIADD3 URZ, UPT, UPT, URZ, URZ, URZ ;  /* 0x000000fffffff290 */ /* 0x000fe2000fffe0ff */
.L_x_201:
[----:B------:R-:W-:Y:S02]  /*99e0*/  PLOP3.LUT P1, PT, P1, P0, PT, 0xf2, 0x2f ;  /* 0x00000000002f781c */ /* 0x000fe40000f21e72 */
[----:B------:R-:W-:Y:S01]  /*99f0*/  @P0 R2UR P1, UR5, R67 ;  /* 0x00000000430502ca */ /* 0x000fe20000020000 */
[----:B------:R-:W-:Y:S07]  /*9a00*/  UMOV UR7, UR36 ;  /* 0x0000002400077c82 */ /* 0x000fee0008000000 */
[----:B------:R-:W-:Y:S05]  /*9a10*/  @P0 PLOP3.LUT P0, PT, P1, PT, PT, 0x80, 0x8 ;  /* 0x000000000008081c */ /* 0x000fea0000f0f070 */
[----:B------:R2:W-:Y:S08]  /*9a20*/  UTMASTG.3D [UR4], [UR10] ;  /* 0x000000040a0073b5 */ /* 0x0005f00008010000 */
[----:B--2---:R-:W-:Y:S05]  /*9a30*/  @P0 BRA.U.ANY `(.L_x_201) ;  /* 0xfffffffd00e80947 */ /* 0x004fea000393ffff */
[----:B------:R0:W-:Y:S02]  /*9a40*/  UTMACMDFLUSH ;  /* 0x00000000000079b7 */ /* 0x0001e40000000000 */
.L_x_200:
[----:B------:R-:W-:Y:S05]  /*9a50*/  BSYNC.RECONVERGENT B0 ;  /* 0x0000000000007941 */ /* 0x000fea0003800200 */
.L_x_199:
[----:B------:R-:W-:Y:S01]  /*9a60*/  UIADD3 UR40, UPT, UPT, UR40, 0x1, URZ ;  /* 0x0000000128287890 */ /* 0x000fe2000fffe0ff */
[----:B------:R-:W-:Y:S01]  /*9a70*/  ISETP.NE.AND P0, PT, R155, RZ, PT ;  /* 0x000000ff9b00720c */ /* 0x000fe20003f05270 */
[----:B------:R-:W-:Y:S02]  /*9a80*/  BSSY.RECONVERGENT B0, `(.L_x_202) ;  /* 0x0000007000007945 */ /* 0x000fe40003800200 */
[----:B------:R-:W-:Y:S04]  /*9a90*/  UISETP.NE.AND UP0, UPT, UR40, 0x3, UPT ;  /* 0x000000032800788c */ /* 0x000fe8000bf05270 */
[----:B------:R-:W-:Y:S02]  /*9aa0*/  USEL UR4, URZ, 0x1, UP0 ;  /* 0x00000001ff047887 */ /* 0x000fe40008000000 */
[----:B------:R-:W-:Y:S02]  /*9ab0*/  USEL UR40, UR40, URZ, UP0 ;  /* 0x000000ff28287287 */ /* 0x000fe40008000000 */
[----:B------:R-:W-:Y:S02]  /*9ac0*/  ULOP3.LUT UR41, UR41, UR4, URZ, 0x3c, !UPT ;  /* 0x0000000429297292 */ /* 0x000fe4000f8e3cff */
[----:B------:R-:W-:Y:S10]  /*9ad0*/  @P0 BRA `(.L_x_203) ;  /* 0x0000000000040947 */ /* 0x000ff40003800000 */
[----:B------:R-:W-:Y:S04]  /*9ae0*/  DEPBAR.LE SB0, 0x1 ;  /* 0x000080400000791a */ /* 0x000fe80000000000 */
.L_x_203:
[----:B------:R-:W-:Y:S05]  /*9af0*/  BSYNC.RECONVERGENT B0 ;  /* 0x0000000000007941 */ /* 0x000fea0003800200 */
.L_x_202:
[----:B------:R-:W-:Y:S01]  /*9b00*/  BAR.SYNC.DEFER_BLOCKING 0x1, 0x80 ;  /* 0x0042000000007b1d */ /* 0x000fe20000010000 */
[----:B------:R-:W-:Y:S01]  /*9b10*/  ISETP.NE.AND P3, PT, R162, RZ, PT ;  /* 0x000000ffa200720c */ /* 0x000fe20003f65270 */
[----:B------:R-:W-:Y:S05]  /*9b20*/  VIADD R142, R142, 0x1 ;  /* 0x000000018e8e7836 */ /* 0x000fea0000000000 */
[----:B------:R-:W-:Y:S01]  /*9b30*/  ISETP.GE.U32.AND P0, PT, R142, 0x2, PT ;  /* 0x000000028e00780c */ /* 0x000fe20003f06070 */
[----:B------:R-:W-:Y:S11]  /*9b40*/  BSSY.RECONVERGENT B0, `(.L_x_204) ;  /* 0x000000a000007945 */ /* 0x000ff60003800200 */
[----:B------:R-:W-:Y:S01]  /*9b50*/  @!UPT UIADD3 URZ, UPT, UPT, URZ, URZ, URZ ;  /* 0x000000fffffff290 */ /* 0x000fe2000fffe0ff */
[----:B------:R-:W-:Y:S05]  /*9b60*/  @!P0 BRA `(.L_x_205) ;  /* 0x00000000001c8947 */ /* 0x000fea0003800000 */
[C---:B-1----:R-:W-:Y:S02]  /*9b70*/  @!P3 IMAD R0, R148.reuse, 0x8, R133 ;  /* 0x000000089400b824 */ /* 0x042fe400078e0285 */
[----:B------:R-:W-:Y:S02]  /*9b80*/  VIADD R148, R148, 0x1 ;  /* 0x0000000194947836 */ /* 0x000fe40000000000 */
[----:B------:R-:W-:Y:S03]  /*9b90*/  @!P3 VIADD R0, R0, 0x98 ;  /* 0x000000980000b836 */ /* 0x000fe60000000000 */
[----:B------:R-:W-:Y:S02]  /*9ba0*/  ISETP.NE.AND P0, PT, R148, 0x3, PT ;  /* 0x000000039400780c */ /* 0x000fe40003f05270 */
[----:B------:R-:W-:Y:S02]  /*9bb0*/  @!P3 PRMT R0, R134, 0x654, R0 ;  /* 0x000006548600b816 */ /* 0x000fe40000000000 */
[----:B------:R-:W-:Y:S02]  /*9bc0*/  SEL R148, R148, RZ, P0 ;  /* 0x000000ff94947207 */ /* 0x000fe40000000000 */
[----:B------:R2:W-:Y:S07]  /*9bd0*/  @!P3 SYNCS.ARRIVE.TRANS64.RED.A1T0 RZ, [R0+URZ], RZ ;  /* 0x000000ff00ffb9a7 */ /* 0x0005ee00081004ff */
.L_x_205:
[----:B------:R-:W-:Y:S05]  /*9be0*/  BSYNC.RECONVERGENT B0 ;  /* 0x0000000000007941 */ /* 0x000fea0003800200 */
.L_x_204:
[----:B------:R-:W-:Y:S01]  /*9bf0*/  ISETP.NE.AND P0, PT, R160, RZ, PT ;  /* 0x000000ffa000720c */ /* 0x000fe20003f05270 */
[----:B------:R-:W-:Y:S01]  /*9c00*/  IMAD.MOV.U32 R67, RZ, RZ, 0x20 ;  /* 0x00000020ff437424 */ /* 0x000fe200078e00ff */
[----:B------:R-:W-:Y:S02]  /*9c10*/  ISETP.NE.AND P2, PT, R159, RZ, PT ;  /* 0x000000ff9f00720c */ /* 0x000fe40003f45270 */
[----:B------:R-:W-:Y:S02]  /*9c20*/  PLOP3.LUT P1, PT, P3, P0, PT, 0xf8, 0x8f ;  /* 0x00000000008f781c */ /* 0x000fe40001f21f70 */
[----:B------:R-:W-:Y:S11]  /*9c30*/  SEL R143, R143, 0x1, P3 ;  /* 0x000000018f8f7807 */ /* 0x000ff60001800000 */
[----:B------:R-:W3:Y:S01]  /*9c40*/  @!P1 S2R R134, SR_CgaCtaId ;  /* 0x0000000000869919 */ /* 0x000ee20000008800 */
[----:B-12---:R-:W-:Y:S04]  /*9c50*/  @!P1 MOV R0, 0x400 ;  /* 0x0000040000009802 */ /* 0x006fe80000000f00 */
[----:B---3--:R-:W-:Y:S02]  /*9c60*/  @!P1 LEA R133, R134, R0, 0x18 ;  /* 0x0000000086859211 */ /* 0x008fe400078ec0ff */
[----:B------:R-:W-:Y:S03]  /*9c70*/  @!P1 SHF.L.U32 R0, R144, 0x1f, RZ ;  /* 0x0000001f90009819 */ /* 0x000fe600000006ff */
[----:B------:R-:W-:Y:S04]  /*9c80*/  @!P1 IMAD R2, R141, 0x8, R133 ;  /* 0x000000088d029824 */ /* 0x000fe800078e0285 */
[----:B------:R-:W1:Y:S02]  /*9c90*/  @!P1 SYNCS.PHASECHK.TRANS64.TRYWAIT P0, [R2+URZ+0x80], R0 ;  /* 0x00008000020095a7 */ /* 0x000e6400080011ff */
[----:B-1----:R-:W-:Y:S02]  /*9ca0*/  @!P1 SEL R143, RZ, 0x1, !P0 ;  /* 0x00000001ff8f9807 */ /* 0x002fe40004000000 */
[----:B------:R-:W-:Y:S02]  /*9cb0*/  PLOP3.LUT P1, PT, PT, PT, PT, 0x80, 0x8 ;  /* 0x000000000008781c */ /* 0x000fe40003f2f070 */
[----:B------:R-:W-:Y:S02]  /*9cc0*/  PLOP3.LUT P0, PT, PT, PT, PT, 0x8, 0x80 ;  /* 0x000000000080781c */ /* 0x000fe40003f0e170 */
[----:B------:R-:W-:Y:S01]  /*9cd0*/  P2R R160, PR, RZ, 0x2 ;  /* 0x00000002ffa07803 */ /* 0x000fe20000000000 */
[----:B------:R-:W-:Y:S10]  /*9ce0*/  @P2 BRA `(.L_x_206) ;  /* 0xffffffbc00482947 */ /* 0x000ff4000383ffff */
[----:B------:R-:W-:Y:S01]  /*9cf0*/  ISETP.NE.AND P2, PT, R158, RZ, PT ;  /* 0x000000ff9e00720c */ /* 0x000fe20003f45270 */
[----:B------:R-:W-:Y:S01]  /*9d00*/  UIADD3 UR37, UPT, UPT, UR37, 0x2, URZ ;  /* 0x0000000225257890 */ /* 0x000fe2000fffe0ff */
[----:B------:R-:W-:Y:S01]  /*9d10*/  ISETP.NE.AND P0, PT, R138, 0x2, PT ;  /* 0x000000028a00780c */ /* 0x000fe20003f05270 */
[----:B------:R-:W-:Y:S02]  /*9d20*/  IMAD.IADD R23, R145, 0x1, R114 ;  /* 0x0000000191177824 */ /* 0x000fe400078e0272 */
[----:B------:R-:W-:Y:S01]  /*9d30*/  IMAD.IADD R22, R146, 0x1, R115 ;  /* 0x0000000192167824 */ /* 0x000fe200078e0273 */
[----:B------:R-:W-:Y:S02]  /*9d40*/  SEL R0, RZ, 0x1, P0 ;  /* 0x00000001ff007807 */ /* 0x000fe40000000000 */
[----:B------:R-:W-:Y:S02]  /*9d50*/  SEL R138, R138, RZ, P0 ;  /* 0x000000ff8a8a7207 */ /* 0x000fe40000000000 */
[----:B------:R-:W-:-:S03]  /*9d60*/  LOP3.LUT R149, R149, R0, RZ, 0x3c, !PT ;  /* 0x0000000095957212 */ /* 0x000fc600078e3cff */
[----:B------:R-:W-:Y:S01]  /*9d70*/  @P2 R2UR UR36, R147 ;  /* 0x00000000932422ca */ /* 0x000fe200000e0000 */
[----:B------:R-:W-:-:S14]  /*9d80*/  @P2 BRA `(.L_x_207) ;  /* 0xffffffac00c02947 */ /* 0x000fdc000383ffff */
[----:B------:R-:W-:-:S09]  /*9d90*/  UISETP.NE.AND UP0, UPT, UR43, URZ, UPT ;  /* 0x000000ff2b00728c */ /* 0x000fd2000bf05270 */
[----:B------:R-:W-:Y:S05]  /*9da0*/  BRA.U !UP0, `(.L_x_208) ;  /* 0x0000000108487547 */ /* 0x000fea000b800000 */
[----:B------:R-:W1:Y:S02]  /*9db0*/  LDCU.64 UR4, c[0x0][0x890] ;  /* 0x00011200ff0477ac */ /* 0x000e640008000a00 */
[----:B-1----:R-:W-:-:S04]  /*9dc0*/  UISETP.NE.U32.AND UP0, UPT, UR4, URZ, UPT ;  /* 0x000000ff0400728c */ /* 0x002fc8000bf05070 */
[----:B------:R-:W-:-:S09]  /*9dd0*/  UISETP.NE.AND.EX UP0, UPT, UR5, URZ, UPT, UP0 ;  /* 0x000000ff0500728c */ /* 0x000fd2000bf05300 */
[----:B------:R-:W-:Y:S05]  /*9de0*/  BRA.U UP0, `(.L_x_209) ;  /* 0x00000001000c7547 */ /* 0x000fea000b800000 */
[----:B------:R-:W-:-:S13]  /*9df0*/  FSETP.NEU.AND P0, PT, R90, RZ, PT ;  /* 0x000000ff5a00720b */ /* 0x000fda0003f0d000 */
[----:B------:R-:W-:Y:S05]  /*9e00*/  @!P0 EXIT ;  /* 0x000000000000894d */ /* 0x000fea0003800000 */
[----:B------:R-:W-:Y:S05]  /*9e10*/  BRA `(.L_x_208) ;  /* 0x00000000002c7947 */ /* 0x000fea0003800000 */
.L_x_209:
[----:B------:R-:W-:Y:S01]  /*9e20*/  ISETP.NE.AND P0, PT, R135, RZ, PT ;  /* 0x000000ff8700720c */ /* 0x000fe20003f05270 */
[----:B------:R-:W-:-:S12]  /*9e30*/  BSSY.RECONVERGENT B0, `(.L_x_208) ;  /* 0x0000009000007945 */ /* 0x000fd80003800200 */
[----:B------:R-:W-:Y:S05]  /*9e40*/  @P0 BRA `(.L_x_210) ;  /* 0x0000000000140947 */ /* 0x000fea0003800000 */
[----:B------:R-:W1:Y:S02]  /*9e50*/  LDCU.64 UR4, c[0x0][0x888] ;  /* 0x00011100ff0477ac */ /* 0x000e640008000a00 */
[----:B-1----:R-:W-:-:S04]  /*9e60*/  ISETP.NE.U32.AND P0, PT, RZ, UR4, PT ;  /* 0x00000004ff007c0c */ /* 0x002fc8000bf05070 */
[----:B------:R-:W-:-:S13]  /*9e70*/  ISETP.NE.AND.EX P0, PT, RZ, UR5, PT, P0 ;  /* 0x00000005ff007c0c */ /* 0x000fda000bf05300 */
[----:B------:R-:W-:Y:S05]  /*9e80*/  @!P0 EXIT ;  /* 0x000000000000894d */ /* 0x000fea0003800000 */
[----:B------:R-:W-:Y:S05]  /*9e90*/  BRA `(.L_x_211) ;  /* 0x0000000000087947 */ /* 0x000fea0003800000 */
.L_x_210:
[----:B------:R-:W-:-:S13]  /*9ea0*/  FSETP.NEU.AND P0, PT, R90, RZ, PT ;  /* 0x000000ff5a00720b */ /* 0x000fda0003f0d000 */
[----:B------:R-:W-:Y:S05]  /*9eb0*/  @!P0 EXIT ;  /* 0x000000000000894d */ /* 0x000fea0003800000 */
.L_x_211:
[----:B------:R-:W-:Y:S05]  /*9ec0*/  BSYNC.RECONVERGENT B0 ;  /* 0x0000000000007941 */ /* 0x000fea0003800200 */
.L_x_208:
[----:B------:R-:W-:Y:S01]  /*9ed0*/  IMAD R0, R148, 0x8, R133 ;  /* 0x0000000894007824 */ /* 0x000fe200078e0285 */
[----:B------:R-:W-:-:S04]  /*9ee0*/  DEPBAR.LE SB0, 0x0 ;  /* 0x000080000000791a */ /* 0x000fc80000000000 */
[----:B------:R-:W-:-:S04]  /*9ef0*/  IADD3 R0, PT, PT, R0, 0x98, RZ ;  /* 0x0000009800007810 */ /* 0x000fc80007ffe0ff */
[----:B------:R-:W-:-:S04]  /*9f00*/  PRMT R0, R134, 0x654, R0 ;  /* 0x0000065486007816 */ /* 0x000fc80000000000 */
[----:B------:R-:W-:Y:S01]  /*9f10*/  SYNCS.ARRIVE.TRANS64.RED.A1T0 RZ, [R0+URZ], RZ ;  /* 0x000000ff00ff79a7 */ /* 0x000fe200081004ff */
[----:B------:R-:W-:Y:S05]  /*9f20*/  EXIT ;  /* 0x000000000000794d */ /* 0x000fea0003800000 */
.L_x_19:
[----:B----4-:R4:W1:Y:S02]  /*9f30*/  SYNCS.PHASECHK.TRANS64.TRYWAIT P0, [R2+URZ+0x130], R3 ;  /* 0x00013003020075a7 */ /* 0x01086400080011ff */
[----:B-1----:R-:W-:Y:S05]  /*9f40*/  @!P0 NANOSLEEP.SYNCS 0x989680 ;  /* 0x009896800000895d */ /* 0x002fea0003900000 */
[----:B------:R-:W1:Y:S02]  /*9f50*/  @!P0 SYNCS.PHASECHK.TRANS64 P0, [R2+URZ+0x130], R3 ;  /* 0x00013003020085a7 */ /* 0x000e6400080010ff */
[----:B-1----:R-:W-:Y:S05]  /*9f60*/  @!P0 BRA `(.L_x_19) ;  /* 0xfffffffc00f08947 */ /* 0x002fea000383ffff */
[----:B------:R-:W-:Y:S05]  /*9f70*/  BRA `(.L_x_212) ;  /* 0xffffff74009c7947 */ /* 0x000fea000383ffff */
.L_x_22:
[----:B-1----:R-:W-:-:S07]  /*9f80*/  MOV R2, UR33 ;  /* 0x0000002100027c02 */ /* 0x002fce0008000f00 */
.L_x_213:
[----:B-1----:R1:W4:Y:S02]  /*9f90*/  SYNCS.PHASECHK.TRANS64.TRYWAIT P0, [R2+URZ+0x40], R4 ;  /* 0x00004004020075a7 */ /* 0x00232400080011ff */
[----:B----4-:R-:W-:Y:S05]  /*9fa0*/  @!P0 NANOSLEEP.SYNCS 0x989680 ;  /* 0x009896800000895d */ /* 0x010fea0003900000 */
[----:B------:R-:W4:Y:S02]  /*9fb0*/  @!P0 SYNCS.PHASECHK.TRANS64 P0, [R2+URZ+0x40], R4 ;  /* 0x00004004020085a7 */ /* 0x000f2400080010ff */
[----:B----4-:R-:W-:Y:S05]  /*9fc0*/  @!P0 BRA `(.L_x_213) ;  /* 0xfffffffc00f08947 */ /* 0x010fea000383ffff */
[----:B------:R-:W-:Y:S05]  /*9fd0*/  BRA `(.L_x_21) ;  /* 0xffffff7400ec7947 */ /* 0x000fea000383ffff */
.L_x_28:
[----:B-1----:R-:W-:-:S07]  /*9fe0*/  MOV R2, UR17 ;  /* 0x0000001100027c02 */ /* 0x002fce0008000f00 */
.L_x_214:
[----:B-1----:R1:W4:Y:S02]  /*9ff0*/  SYNCS.PHASECHK.TRANS64.TRYWAIT P0, [R2+URZ+0x40], R4 ;  /* 0x00004004020075a7 */ /* 0x00232400080011ff */
[----:B----4-:R-:W-:Y:S05]  /*a000*/  @!P0 NANOSLEEP.SYNCS 0x989680 ;  /* 0x009896800000895d */ /* 0x010fea0003900000 */
[----:B------:R-:W4:Y:S02]  /*a010*/  @!P0 SYNCS.PHASECHK.TRANS64 P0, [R2+URZ+0x40], R4 ;  /* 0x00004004020085a7 */ /* 0x000f2400080010ff */
[----:B----4-:R-:W-:Y:S05]  /*a020*/  @!P0 BRA `(.L_x_214) ;  /* 0xfffffffc00f08947 */ /* 0x010fea000383ffff */
[----:B------:R-:W-:Y:S05]  /*a030*/  BRA `(.L_x_27) ;  /* 0xffffff7800987947 */ /* 0x000fea000383ffff */
.L_x_32:
[----:B-1----:R1:W4:Y:S02]  /*a040*/  SYNCS.PHASECHK.TRANS64.TRYWAIT P0, [R2+URZ+0xc0], R3 ;  /* 0x0000c003020075a7 */ /* 0x00232400080011ff */
[----:B----4-:R-:W-:Y:S05]  /*a050*/  @!P0 NANOSLEEP.SYNCS 0x989680 ;  /* 0x009896800000895d */ /* 0x010fea0003900000 */
[----:B------:R-:W4:Y:S02]  /*a060*/  @!P0 SYNCS.PHASECHK.TRANS64 P0, [R2+URZ+0xc0], R3 ;  /* 0x0000c003020085a7 */ /* 0x000f2400080010ff */
[----:B----4-:R-:W-:Y:S05]  /*a070*/  @!P0 BRA `(.L_x_32) ;  /* 0xfffffffc00f08947 */ /* 0x010fea000383ffff */
[----:B------:R-:W-:Y:S05]  /*a080*/  BRA `(.L_x_215) ;  /* 0xffffff7c00287947 */ /* 0x000fea000383ffff */
.L_x_36:
[----:B--2---:R-:W-:-:S07]  /*a090*/  MOV R0, UR4 ;  /* 0x0000000400007c02 */ /* 0x004fce0008000f00 */
.L_x_216:
[----:B-1----:R1:W2:Y:S02]  /*a0a0*/  SYNCS.PHASECHK.TRANS64.TRYWAIT P0, [R0+URZ], R2 ;  /* 0x00000002000075a7 */ /* 0x0022a400080011ff */
[----:B--2---:R-:W-:Y:S05]  /*a0b0*/  @!P0 NANOSLEEP.SYNCS 0x989680 ;  /* 0x009896800000895d */ /* 0x004fea0003900000 */
[----:B------:R-:W2:Y:S02]  /*a0c0*/  @!P0 SYNCS.PHASECHK.TRANS64 P0, [R0+URZ], R2 ;  /* 0x00000002000085a7 */ /* 0x000ea400080010ff */
[----:B--2---:R-:W-:Y:S05]  /*a0d0*/  @!P0 BRA `(.L_x_216) ;  /* 0xfffffffc00f08947 */ /* 0x004fea000383ffff */
[----:B------:R-:W-:Y:S05]  /*a0e0*/  BRA `(.L_x_217) ;  /* 0xffffff8000987947 */ /* 0x000fea000383ffff */
.L_x_37:
[----:B--2---:R-:W-:-:S07]  /*a0f0*/  MOV R0, UR4 ;  /* 0x0000000400007c02 */ /* 0x004fce0008000f00 */
.L_x_218:
[----:B-1----:R1:W2:Y:S02]  /*a100*/  SYNCS.PHASECHK.TRANS64.TRYWAIT P0, [R0+URZ], R3 ;  /* 0x00000003000075a7 */ /* 0x0022a400080011ff */
[----:B--2---:R-:W-:Y:S05]  /*a110*/  @!P0 NANOSLEEP.SYNCS 0x989680 ;  /* 0x009896800000895d */ /* 0x004fea0003900000 */
[----:B------:R-:W2:Y:S02]  /*a120*/  @!P0 SYNCS.PHASECHK.TRANS64 P0, [R0+URZ], R3 ;  /* 0x00000003000085a7 */ /* 0x000ea400080010ff */
[----:B--2---:R-:W-:Y:S05]  /*a130*/  @!P0 BRA `(.L_x_218) ;  /* 0xfffffffc00f08947 */ /* 0x004fea000383ffff */
[----:B------:R-:W-:Y:S05]  /*a140*/  BRA `(.L_x_219) ;  /* 0xffffff8000a47947 */ /* 0x000fea000383ffff */
.L_x_38:
[----:B--2---:R-:W-:-:S07]  /*a150*/  MOV R0, UR4 ;  /* 0x0000000400007c02 */ /* 0x004fce0008000f00 */
.L_x_220:
[----:B-1----:R1:W2:Y:S02]  /*a160*/  SYNCS.PHASECHK.TRANS64.TRYWAIT P0, [R0+URZ], R3 ;  /* 0x00000003000075a7 */ /* 0x0022a400080011ff */
[----:B--2---:R-:W-:Y:S05]  /*a170*/  @!P0 NANOSLEEP.SYNCS 0x989680 ;  /* 0x009896800000895d */ /* 0x004fea0003900000 */
[----:B------:R-:W2:Y:S02]  /*a180*/  @!P0 SYNCS.PHASECHK.TRANS64 P0, [R0+URZ], R3 ;  /* 0x00000003000085a7 */ /* 0x000ea400080010ff */
[----:B--2---:R-:W-:Y:S05]  /*a190*/  @!P0 BRA `(.L_x_220) ;  /* 0xfffffffc00f08947 */ /* 0x004fea000383ffff */
[----:B------:R-:W-:Y:S05]  /*a1a0*/  BRA `(.L_x_221) ;  /* 0xffffff8000b07947 */ /* 0x000fea000383ffff */
.L_x_39:
[----:B--2---:R-:W-:-:S07]  /*a1b0*/  MOV R0, UR4 ;  /* 0x0000000400007c02 */ /* 0x004fce0008000f00 */
.L_x_222:
[----:B-1----:R1:W2:Y:S02]  /*a1c0*/  SYNCS.PHASECHK.TRANS64.TRYWAIT P0, [R0+URZ], R3 ;  /* 0x00000003000075a7 */ /* 0x0022a400080011ff */
[----:B--2---:R-:W-:Y:S05]  /*a1d0*/  @!P0 NANOSLEEP.SYNCS 0x989680 ;  /* 0x009896800000895d */ /* 0x004fea0003900000 */
[----:B------:R-:W2:Y:S02]  /*a1e0*/  @!P0 SYNCS.PHASECHK.TRANS64 P0, [R0+URZ], R3 ;  /* 0x00000003000085a7 */ /* 0x000ea400080010ff */
[----:B--2---:R-:W-:Y:S05]  /*a1f0*/  @!P0 BRA `(.L_x_222) ;  /* 0xfffffffc00f08947 */ /* 0x004fea000383ffff */
[----:B------:R-:W-:Y:S05]  /*a200*/  BRA `(.L_x_223) ;  /* 0xffffff8000bc7947 */ /* 0x000fea000383ffff */
.L_x_40:
[----:B--2---:R-:W-:-:S07]  /*a210*/  MOV R0, UR4 ;  /* 0x0000000400007c02 */ /* 0x004fce0008000f00 */
.L_x_224:
[----:B-1----:R1:W2:Y:S02]  /*a220*/  SYNCS.PHASECHK.TRANS64.TRYWAIT P0, [R0+URZ], R3 ;  /* 0x00000003000075a7 */ /* 0x0022a400080011ff */
[----:B--2---:R-:W-:Y:S05]  /*a230*/  @!P0 NANOSLEEP.SYNCS 0x989680 ;  /* 0x009896800000895d */ /* 0x004fea0003900000 */
[----:B------:R-:W2:Y:S02]  /*a240*/  @!P0 SYNCS.PHASECHK.TRANS64 P0, [R0+URZ], R3 ;  /* 0x00000003000085a7 */ /* 0x000ea400080010ff */
[----:B--2---:R-:W-:Y:S05]  /*a250*/  @!P0 BRA `(.L_x_224) ;  /* 0xfffffffc00f08947 */ /* 0x004fea000383ffff */
[----:B------:R-:W-:Y:S05]  /*a260*/  BRA `(.L_x_225) ;  /* 0xffffff8000c87947 */ /* 0x000fea000383ffff */
.L_x_41:
[----:B--2---:R-:W-:-:S07]  /*a270*/  MOV R0, UR4 ;  /* 0x0000000400007c02 */ /* 0x004fce0008000f00 */
.L_x_226:
[----:B-1----:R1:W2:Y:S02]  /*a280*/  SYNCS.PHASECHK.TRANS64.TRYWAIT P0, [R0+URZ], R3 ;  /* 0x00000003000075a7 */ /* 0x0022a400080011ff */
[----:B--2---:R-:W-:Y:S05]  /*a290*/  @!P0 NANOSLEEP.SYNCS 0x989680 ;  /* 0x009896800000895d */ /* 0x004fea0003900000 */
[----:B------:R-:W2:Y:S02]  /*a2a0*/  @!P0 SYNCS.PHASECHK.TRANS64 P0, [R0+URZ], R3 ;  /* 0x00000003000085a7 */ /* 0x000ea400080010ff */
[----:B--2---:R-:W-:Y:S05]  /*a2b0*/  @!P0 BRA `(.L_x_226) ;  /* 0xfffffffc00f08947 */ /* 0x004fea000383ffff */
[----:B------:R-:W-:Y:S05]  /*a2c0*/  BRA `(.L_x_227) ;  /* 0xffffff8000d47947 */ /* 0x000fea000383ffff */
.L_x_42:
[----:B--2---:R-:W-:-:S07]  /*a2d0*/  MOV R0, UR4 ;  /* 0x0000000400007c02 */ /* 0x004fce0008000f00 */
.L_x_228:
[----:B-1----:R1:W2:Y:S02]  /*a2e0*/  SYNCS.PHASECHK.TRANS64.TRYWAIT P0, [R0+URZ], R3 ;  /* 0x00000003000075a7 */ /* 0x0022a400080011ff */
[----:B--2---:R-:W-:Y:S05]  /*a2f0*/  @!P0 NANOSLEEP.SYNCS 0x989680 ;  /* 0x009896800000895d */ /* 0x004fea0003900000 */
[----:B------:R-:W2:Y:S02]  /*a300*/  @!P0 SYNCS.PHASECHK.TRANS64 P0, [R0+URZ], R3 ;  /* 0x00000003000085a7 */ /* 0x000ea400080010ff */
[----:B--2---:R-:W-:Y:S05]  /*a310*/  @!P0 BRA `(.L_x_228) ;  /* 0xfffffffc00f08947 */ /* 0x004fea000383ffff */
[----:B------:R-:W-:Y:S05]  /*a320*/  BRA `(.L_x_229) ;  /* 0xffffff8000e07947 */ /* 0x000fea000383ffff */
.L_x_45:
[----:B-1----:R1:W2:Y:S02]  /*a330*/  SYNCS.PHASECHK.TRANS64.TRYWAIT P0, [R0+URZ+0x120], R4 ;  /* 0x00012004000075a7 */ /* 0x0022a400080011ff */
[----:B--2---:R-:W-:Y:S05]  /*a340*/  @!P0 NANOSLEEP.SYNCS 0x989680 ;  /* 0x009896800000895d */ /* 0x004fea0003900000 */
[----:B------:R-:W2:Y:S02]  /*a350*/  @!P0 SYNCS.PHASECHK.TRANS64 P0, [R0+URZ+0x120], R4 ;  /* 0x00012004000085a7 */ /* 0x000ea400080010ff */
[----:B--2---:R-:W-:Y:S05]  /*a360*/  @!P0 BRA `(.L_x_45) ;  /* 0xfffffffc00f08947 */ /* 0x004fea000383ffff */
[----:B------:R-:W-:Y:S05]  /*a370*/  BRA `(.L_x_230) ;  /* 0xffffff84003c7947 */ /* 0x000fea000383ffff */
.L_x_46:
[----:B------:R-:W-:-:S07]  /*a380*/  MOV R0, UR5 ;  /* 0x0000000500007c02 */ /* 0x000fce0008000f00 */
.L_x_231:
[----:B-1----:R1:W2:Y:S02]  /*a390*/  SYNCS.PHASECHK.TRANS64.TRYWAIT P0, [R0+URZ+0xd0], R5 ;  /* 0x0000d005000075a7 */ /* 0x0022a400080011ff */
[----:B--2---:R-:W-:Y:S05]  /*a3a0*/  @!P0 NANOSLEEP.SYNCS 0x989680 ;  /* 0x009896800000895d */ /* 0x004fea0003900000 */
[----:B------:R-:W2:Y:S02]  /*a3b0*/  @!P0 SYNCS.PHASECHK.TRANS64 P0, [R0+URZ+0xd0], R5 ;  /* 0x0000d005000085a7 */ /* 0x000ea400080010ff */
[----:B--2---:R-:W-:Y:S05]  /*a3c0*/  @!P0 BRA `(.L_x_231) ;  /* 0xfffffffc00f08947 */ /* 0x004fea000383ffff */
[----:B------:R-:W-:Y:S05]  /*a3d0*/  BRA `(.L_x_232) ;  /* 0xffffff84004c7947 */ /* 0x000fea000383ffff */
.L_x_47:
[----:B-1----:R1:W2:Y:S02]  /*a3e0*/  SYNCS.PHASECHK.TRANS64.TRYWAIT P1, [R0+URZ+0xc0], R4 ;  /* 0x0000c004000075a7 */ /* 0x0022a400080211ff */
[----:B--2---:R-:W-:Y:S05]  /*a3f0*/  @!P1 NANOSLEEP.SYNCS 0x989680 ;  /* 0x009896800000995d */ /* 0x004fea0003900000 */
[----:B------:R-:W2:Y:S02]  /*a400*/  @!P1 SYNCS.PHASECHK.TRANS64 P1, [R0+URZ+0xc0], R4 ;  /* 0x0000c004000095a7 */ /* 0x000ea400080210ff */
[----:B--2---:R-:W-:Y:S05]  /*a410*/  @!P1 BRA `(.L_x_47) ;  /* 0xfffffffc00f09947 */ /* 0x004fea000383ffff */
[----:B------:R-:W-:Y:S05]  /*a420*/  BRA `(.L_x_233) ;  /* 0xffffff84007c7947 */ /* 0x000fea000383ffff */
.L_x_50:
[----:B------:R-:W-:-:S07]  /*a430*/  MOV R0, UR5 ;  /* 0x0000000500007c02 */ /* 0x000fce0008000f00 */
.L_x_234:
[----:B-1----:R1:W2:Y:S02]  /*a440*/  SYNCS.PHASECHK.TRANS64.TRYWAIT P0, [R0+URZ+0xd0], R2 ;  /* 0x0000d002000075a7 */ /* 0x0022a400080011ff */
[----:B--2---:R-:W-:Y:S05]  /*a450*/  @!P0 NANOSLEEP.SYNCS 0x989680 ;  /* 0x009896800000895d */ /* 0x004fea0003900000 */
[----:B------:R-:W2:Y:S02]  /*a460*/  @!P0 SYNCS.PHASECHK.TRANS64 P0, [R0+URZ+0xd0], R2 ;  /* 0x0000d002000085a7 */ /* 0x000ea400080010ff */
[----:B--2---:R-:W-:Y:S05]  /*a470*/  @!P0 BRA `(.L_x_234) ;  /* 0xfffffffc00f08947 */ /* 0x004fea000383ffff */
[----:B------:R-:W-:Y:S05]  /*a480*/  BRA `(.L_x_49) ;  /* 0xffffff8400d07947 */ /* 0x000fea000383ffff */
.L_x_57:
[----:B-1----:R1:W2:Y:S02]  /*a490*/  SYNCS.PHASECHK.TRANS64.TRYWAIT P1, [R0+URZ+0xc0], R2 ;  /* 0x0000c002000075a7 */ /* 0x0022a400080211ff */
[----:B--2---:R-:W-:Y:S05]  /*a4a0*/  @!P1 NANOSLEEP.SYNCS 0x989680 ;  /* 0x009896800000995d */ /* 0x004fea0003900000 */
[----:B------:R-:W2:Y:S02]  /*a4b0*/  @!P1 SYNCS.PHASECHK.TRANS64 P1, [R0+URZ+0xc0], R2 ;  /* 0x0000c002000095a7 */ /* 0x000ea400080210ff */
[----:B--2---:R-:W-:Y:S05]  /*a4c0*/  @!P1 BRA `(.L_x_57) ;  /* 0xfffffffc00f09947 */ /* 0x004fea000383ffff */
[----:B------:R-:W-:Y:S05]  /*a4d0*/  BRA `(.L_x_235) ;  /* 0xffffff8c00407947 */ /* 0x000fea000383ffff */
.L_x_58:
[----:B------:R-:W-:-:S07]  /*a4e0*/  MOV R2, UR7 ;  /* 0x0000000700027c02 */ /* 0x000fce0008000f00 */
.L_x_236:
[----:B-1----:R1:W2:Y:S02]  /*a4f0*/  SYNCS.PHASECHK.TRANS64.TRYWAIT P0, [R2+URZ+0x100], R0 ;  /* 0x00010000020075a7 */ /* 0x0022a400080011ff */
[----:B--2---:R-:W-:Y:S05]  /*a500*/  @!P0 NANOSLEEP.SYNCS 0x989680 ;  /* 0x009896800000895d */ /* 0x004fea0003900000 */
[----:B------:R-:W2:Y:S02]  /*a510*/  @!P0 SYNCS.PHASECHK.TRANS64 P0, [R2+URZ+0x100], R0 ;  /* 0x00010000020085a7 */ /* 0x000ea400080010ff */
[----:B--2---:R-:W-:Y:S05]  /*a520*/  @!P0 BRA `(.L_x_236) ;  /* 0xfffffffc00f08947 */ /* 0x004fea000383ffff */
[----:B------:R-:W-:Y:S05]  /*a530*/  BRA `(.L_x_237) ;  /* 0xffffff8c00787947 */ /* 0x000fea000383ffff */
.L_x_61:
[----:B------:R-:W-:Y:S07]  /*a540*/  MOV R0, UR6 ;  /* 0x0000000600007c02 */ /* 0x000fee0008000f00 */
.L_x_238:
[----:B-1----:R1:W2:Y:S02]  /*a550*/  SYNCS.PHASECHK.TRANS64.TRYWAIT P0, [R0+URZ], R2 ;  /* 0x00000002000075a7 */ /* 0x0022a400080011ff */
[----:B--2---:R-:W-:Y:S05]  /*a560*/  @!P0 NANOSLEEP.SYNCS 0x989680 ;  /* 0x009896800000895d */ /* 0x004fea0003900000 */
[----:B------:R-:W2:Y:S02]  /*a570*/  @!P0 SYNCS.PHASECHK.TRANS64 P0, [R0+URZ], R2 ;  /* 0x00000002000085a7 */ /* 0x000ea400080010ff */
[----:B--2---:R-:W-:Y:S05]  /*a580*/  @!P0 BRA `(.L_x_238) ;  /* 0xfffffffc00f08947 */ /* 0x004fea000383ffff */
[----:B------:R-:W-:Y:S05]  /*a590*/  BRA `(.L_x_60) ;  /* 0xffffff8c00947947 */ /* 0x000fea000383ffff */
.L_x_64:
[----:B------:R-:W-:-:S07]  /*a5a0*/  MOV R0, UR6 ;  /* 0x0000000600007c02 */ /* 0x000fce0008000f00 */
.L_x_239:
[----:B--2---:R2:W4:Y:S02]  /*a5b0*/  SYNCS.PHASECHK.TRANS64.TRYWAIT P0, [R0+URZ], R2 ;  /* 0x00000002000075a7 */ /* 0x00452400080011ff */
[----:B----4-:R-:W-:Y:S05]  /*a5c0*/  @!P0 NANOSLEEP.SYNCS 0x989680 ;  /* 0x009896800000895d */ /* 0x010fea0003900000 */
[----:B------:R-:W4:Y:S02]  /*a5d0*/  @!P0 SYNCS.PHASECHK.TRANS64 P0, [R0+URZ], R2 ;  /* 0x00000002000085a7 */ /* 0x000f2400080010ff */
[----:B----4-:R-:W-:Y:S05]  /*a5e0*/  @!P0 BRA `(.L_x_239) ;  /* 0xfffffffc00f08947 */ /* 0x010fea000383ffff */
[----:B------:R-:W-:Y:S05]  /*a5f0*/  BRA `(.L_x_240) ;  /* 0xffffff9000707947 */ /* 0x000fea000383ffff */
.L_x_65:
[----:B------:R-:W-:-:S07]  /*a600*/  MOV R0, UR6 ;  /* 0x0000000600007c02 */ /* 0x000fce0008000f00 */
.L_x_241:
[----:B-1----:R1:W2:Y:S02]  /*a610*/  SYNCS.PHASECHK.TRANS64.TRYWAIT P0, [R0+URZ], R3 ;  /* 0x00000003000075a7 */ /* 0x0022a400080011ff */
[----:B--2---:R-:W-:Y:S05]  /*a620*/  @!P0 NANOSLEEP.SYNCS 0x989680 ;  /* 0x009896800000895d */ /* 0x004fea0003900000 */
[----:B------:R-:W2:Y:S02]  /*a630*/  @!P0 SYNCS.PHASECHK.TRANS64 P0, [R0+URZ], R3 ;  /* 0x00000003000085a7 */ /* 0x000ea400080010ff */
[----:B--2---:R-:W-:Y:S05]  /*a640*/  @!P0 BRA `(.L_x_241) ;  /* 0xfffffffc00f08947 */ /* 0x004fea000383ffff */
[----:B------:R-:W-:Y:S05]  /*a650*/  BRA `(.L_x_242) ;  /* 0xffffff90007c7947 */ /* 0x000fea000383ffff */
.L_x_66:
[----:B------:R-:W-:-:S07]  /*a660*/  MOV R0, UR6 ;  /* 0x0000000600007c02 */ /* 0x000fce0008000f00 */
.L_x_243:
[----:B-1----:R1:W2:Y:S02]  /*a670*/  SYNCS.PHASECHK.TRANS64.TRYWAIT P0, [R0+URZ], R3 ;  /* 0x00000003000075a7 */ /* 0x0022a400080011ff */
[----:B--2---:R-:W-:Y:S05]  /*a680*/  @!P0 NANOSLEEP.SYNCS 0x989680 ;  /* 0x009896800000895d */ /* 0x004fea0003900000 */
[----:B------:R-:W2:Y:S02]  /*a690*/  @!P0 SYNCS.PHASECHK.TRANS64 P0, [R0+URZ], R3 ;  /* 0x00000003000085a7 */ /* 0x000ea400080010ff */
[----:B--2---:R-:W-:Y:S05]  /*a6a0*/  @!P0 BRA `(.L_x_243) ;  /* 0xfffffffc00f08947 */ /* 0x004fea000383ffff */
[----:B------:R-:W-:Y:S05]  /*a6b0*/  BRA `(.L_x_244) ;  /* 0xffffff9000887947 */ /* 0x000fea000383ffff */
.L_x_67:
[----:B-1----:R-:W-:-:S07]  /*a6c0*/  MOV R0, UR7 ;  /* 0x0000000700007c02 */ /* 0x002fce0008000f00 */
.L_x_245:
[----:B-1----:R1:W2:Y:S02]  /*a6d0*/  SYNCS.PHASECHK.TRANS64.TRYWAIT P0, [R0+URZ], R2 ;  /* 0x00000002000075a7 */ /* 0x0022a400080011ff */
[----:B--2---:R-:W-:Y:S05]  /*a6e0*/  @!P0 NANOSLEEP.SYNCS 0x989680 ;  /* 0x009896800000895d */ /* 0x004fea0003900000 */
[----:B------:R-:W2:Y:S02]  /*a6f0*/  @!P0 SYNCS.PHASECHK.TRANS64 P0, [R0+URZ], R2 ;  /* 0x00000002000085a7 */ /* 0x000ea400080010ff */
[----:B--2---:R-:W-:Y:S05]  /*a700*/  @!P0 BRA `(.L_x_245) ;  /* 0xfffffffc00f08947 */ /* 0x004fea000383ffff */
[----:B------:R-:W-:Y:S05]  /*a710*/  BRA `(.L_x_246) ;  /* 0xffffff9000947947 */ /* 0x000fea000383ffff */
.L_x_72:
[----:B--2---:R2:W3:Y:S02]  /*a720*/  SYNCS.PHASECHK.TRANS64.TRYWAIT P0, [R0+URZ+0xc0], R2 ;  /* 0x0000c002000075a7 */ /* 0x0044e400080011ff */
[----:B---3--:R-:W-:Y:S05]  /*a730*/  @!P0 NANOSLEEP.SYNCS 0x989680 ;  /* 0x009896800000895d */ /* 0x008fea0003900000 */
[----:B------:R-:W3:Y:S02]  /*a740*/  @!P0 SYNCS.PHASECHK.TRANS64 P0, [R0+URZ+0xc0], R2 ;  /* 0x0000c002000085a7 */ /* 0x000ee400080010ff */
[----:B---3--:R-:W-:Y:S05]  /*a750*/  @!P0 BRA `(.L_x_72) ;  /* 0xfffffffc00f08947 */ /* 0x008fea000383ffff */
[----:B------:R-:W-:Y:S05]  /*a760*/  BRA `(.L_x_247) ;  /* 0xffffff9400907947 */ /* 0x000fea000383ffff */
.L_x_75:
[----:B------:R-:W-:Y:S07]  /*a770*/  MOV R0, UR13 ;  /* 0x0000000d00007c02 */ /* 0x000fee0008000f00 */
.L_x_248:
[----:B--2---:R2:W3:Y:S02]  /*a780*/  SYNCS.PHASECHK.TRANS64.TRYWAIT P0, [R0+URZ+0xb8], R2 ;  /* 0x0000b802000075a7 */ /* 0x0044e400080011ff */
[----:B---3--:R-:W-:Y:S05]  /*a790*/  @!P0 NANOSLEEP.SYNCS 0x989680 ;  /* 0x009896800000895d */ /* 0x008fea0003900000 */
[----:B------:R-:W3:Y:S02]  /*a7a0*/  @!P0 SYNCS.PHASECHK.TRANS64 P0, [R0+URZ+0xb8], R2 ;  /* 0x0000b802000085a7 */ /* 0x000ee400080010ff */
[----:B---3--:R-:W-:Y:S05]  /*a7b0*/  @!P0 BRA `(.L_x_248) ;  /* 0xfffffffc00f08947 */ /* 0x008fea000383ffff */
[----:B------:R-:W-:Y:S05]  /*a7c0*/  BRA `(.L_x_74) ;  /* 0xffffff9800707947 */ /* 0x000fea000383ffff */
.L_x_78:
[----:B------:R-:W-:Y:S07]  /*a7d0*/  MOV R0, UR16 ;  /* 0x0000001000007c02 */ /* 0x000fee0008000f00 */
.L_x_249:
[----:B-1----:R1:W2:Y:S02]  /*a7e0*/  SYNCS.PHASECHK.TRANS64.TRYWAIT P0, [R0+URZ+0x98], R9 ;  /* 0x00009809000075a7 */ /* 0x0022a400080011ff */
[----:B--2---:R-:W-:Y:S05]  /*a7f0*/  @!P0 NANOSLEEP.SYNCS 0x989680 ;  /* 0x009896800000895d */ /* 0x004fea0003900000 */
[----:B------:R-:W2:Y:S02]  /*a800*/  @!P0 SYNCS.PHASECHK.TRANS64 P0, [R0+URZ+0x98], R9 ;  /* 0x00009809000085a7 */ /* 0x000ea400080010ff */
[----:B--2---:R-:W-:Y:S05]  /*a810*/  @!P0 BRA `(.L_x_249) ;  /* 0xfffffffc00f08947 */ /* 0x004fea000383ffff */
[----:B------:R-:W-:Y:S05]  /*a820*/  BRA `(.L_x_250) ;  /* 0xffffff9800e87947 */ /* 0x000fea000383ffff */
.L_x_79:
[----:B------:R-:W-:Y:S07]  /*a830*/  MOV R0, UR14 ;  /* 0x0000000e00007c02 */ /* 0x000fee0008000f00 */
.L_x_251:
[----:B-1----:R1:W2:Y:S02]  /*a840*/  SYNCS.PHASECHK.TRANS64.TRYWAIT P0, [R0+URZ+0x98], R22 ;  /* 0x00009816000075a7 */ /* 0x0022a400080011ff */
[----:B--2---:R-:W-:Y:S05]  /*a850*/  @!P0 NANOSLEEP.SYNCS 0x989680 ;  /* 0x009896800000895d */ /* 0x004fea0003900000 */
[----:B------:R-:W2:Y:S02]  /*a860*/  @!P0 SYNCS.PHASECHK.TRANS64 P0, [R0+URZ+0x98], R22 ;  /* 0x00009816000085a7 */ /* 0x000ea400080010ff */
[----:B--2---:R-:W-:Y:S05]  /*a870*/  @!P0 BRA `(.L_x_251) ;  /* 0xfffffffc00f08947 */ /* 0x004fea000383ffff */
[----:B------:R-:W-:Y:S05]  /*a880*/  BRA `(.L_x_252) ;  /* 0xffffff9c00887947 */ /* 0x000fea000383ffff */
.L_x_81:
[----:B------:R-:W-:-:S07]  /*a890*/  MOV R0, UR4 ;  /* 0x0000000400007c02 */ /* 0x000fce0008000f00 */
.L_x_253:
[----:B-1----:R1:W3:Y:S02]  /*a8a0*/  SYNCS.PHASECHK.TRANS64.TRYWAIT P0, [R0+URZ], R2 ;  /* 0x00000002000075a7 */ /* 0x0022e400080011ff */
[----:B---3--:R-:W-:Y:S05]  /*a8b0*/  @!P0 NANOSLEEP.SYNCS 0x989680 ;  /* 0x009896800000895d */ /* 0x008fea0003900000 */
[----:B------:R-:W3:Y:S02]  /*a8c0*/  @!P0 SYNCS.PHASECHK.TRANS64 P0, [R0+URZ], R2 ;  /* 0x00000002000085a7 */ /* 0x000ee400080010ff */
[----:B---3--:R-:W-:Y:S05]  /*a8d0*/  @!P0 BRA `(.L_x_253) ;  /* 0xfffffffc00f08947 */ /* 0x008fea000383ffff */
[----:B------:R-:W-:Y:S05]  /*a8e0*/  BRA `(.L_x_254) ;  /* 0xffffffa000147947 */ /* 0x000fea000383ffff */
.L_x_82:
[----:B------:R-:W-:-:S07]  /*a8f0*/  MOV R0, UR4 ;  /* 0x0000000400007c02 */ /* 0x000fce0008000f00 */
.L_x_255:
[----:B-1----:R1:W3:Y:S02]  /*a900*/  SYNCS.PHASECHK.TRANS64.TRYWAIT P0, [R0+URZ], R2 ;  /* 0x00000002000075a7 */ /* 0x0022e400080011ff */
[----:B---3--:R-:W-:Y:S05]  /*a910*/  @!P0 NANOSLEEP.SYNCS 0x989680 ;  /* 0x009896800000895d */ /* 0x008fea0003900000 */
[----:B------:R-:W3:Y:S02]  /*a920*/  @!P0 SYNCS.PHASECHK.TRANS64 P0, [R0+URZ], R2 ;  /* 0x00000002000085a7 */ /* 0x000ee400080010ff */
[----:B---3--:R-:W-:Y:S05]  /*a930*/  @!P0 BRA `(.L_x_255) ;  /* 0xfffffffc00f08947 */ /* 0x008fea000383ffff */
[----:B------:R-:W-:Y:S05]  /*a940*/  BRA `(.L_x_256) ;  /* 0xffffffa000207947 */ /* 0x000fea000383ffff */
.L_x_84:
[----:B-1----:R1:W2:Y:S02]  /*a950*/  SYNCS.PHASECHK.TRANS64.TRYWAIT P0, [R0+URZ+0xc0], R2 ;  /* 0x0000c002000075a7 */ /* 0x0022a400080011ff */
[----:B--2---:R-:W-:Y:S05]  /*a960*/  @!P0 NANOSLEEP.SYNCS 0x989680 ;  /* 0x009896800000895d */ /* 0x004fea0003900000 */
[----:B------:R-:W2:Y:S02]  /*a970*/  @!P0 SYNCS.PHASECHK.TRANS64 P0, [R0+URZ+0xc0], R2 ;  /* 0x0000c002000085a7 */ /* 0x000ea400080010ff */
[----:B--2---:R-:W-:Y:S05]  /*a980*/  @!P0 BRA `(.L_x_84) ;  /* 0xfffffffc00f08947 */ /* 0x004fea000383ffff */
[----:B------:R-:W-:Y:S05]  /*a990*/  BRA `(.L_x_257) ;  /* 0xffffffa000dc7947 */ /* 0x000fea000383ffff */
.L_x_98:
[----:B-1----:R1:W2:Y:S02]  /*a9a0*/  SYNCS.PHASECHK.TRANS64.TRYWAIT P0, [R2+URZ+0x80], R0 ;  /* 0x00008000020075a7 */ /* 0x0022a400080011ff */
[----:B--2---:R-:W-:Y:S05]  /*a9b0*/  @!P0 NANOSLEEP.SYNCS 0x989680 ;  /* 0x009896800000895d */ /* 0x004fea0003900000 */
[----:B------:R-:W2:Y:S02]  /*a9c0*/  @!P0 SYNCS.PHASECHK.TRANS64 P0, [R2+URZ+0x80], R0 ;  /* 0x00008000020085a7 */ /* 0x000ea400080010ff */
[----:B--2---:R-:W-:Y:S05]  /*a9d0*/  @!P0 BRA `(.L_x_98) ;  /* 0xfffffffc00f08947 */ /* 0x004fea000383ffff */
[----:B------:R-:W-:Y:S05]  /*a9e0*/  BRA `(.L_x_97) ;  /* 0xffffffb000587947 */ /* 0x000fea000383ffff */
.L_x_101:
[----:B--2---:R2:W1:Y:S02]  /*a9f0*/  SYNCS.PHASECHK.TRANS64.TRYWAIT P0, [R88+URZ+0xe0], R0 ;  /* 0x0000e000580075a7 */ /* 0x00446400080011ff */
[----:B-1----:R-:W-:Y:S05]  /*aa00*/  @!P0 NANOSLEEP.SYNCS 0x989680 ;  /* 0x009896800000895d */ /* 0x002fea0003900000 */
[----:B------:R-:W1:Y:S02]  /*aa10*/  @!P0 SYNCS.PHASECHK.TRANS64 P0, [R88+URZ+0xe0], R0 ;  /* 0x0000e000580085a7 */ /* 0x000e6400080010ff */
[----:B-1----:R-:W-:Y:S05]  /*aa20*/  @!P0 BRA `(.L_x_101) ;  /* 0xfffffffc00f08947 */ /* 0x002fea000383ffff */
[----:B------:R-:W-:Y:S05]  /*aa30*/  BRA `(.L_x_100) ;  /* 0xffffffb000b47947 */ /* 0x000fea000383ffff */
        .weak           $__internal_0_$__cuda_sm10x_tcgen05_guardrail_trap_col_being_dealloced_not_returned_by_alloc
        .type           $__internal_0_$__cuda_sm10x_tcgen05_guardrail_trap_col_being_dealloced_not_returned_by_alloc,@function
        .size           $__internal_0_$__cuda_sm10x_tcgen05_guardrail_trap_col_being_dealloced_not_returned_by_alloc,($__internal_1_$__cuda_sm10x_tcgen05_guardrail_trap_phase_invalid_during_alloc - $__internal_0_$__cuda_sm10x_tcgen05_guardrail_trap_col_being_dealloced_not_returned_by_alloc)
$__internal_0_$__cuda_sm10x_tcgen05_guardrail_trap_col_being_dealloced_not_returned_by_alloc:
[----:B------:R-:W-:Y:S05]  /*aa40*/  BPT.TRAP 0x1 ;  /* 0x000000040000795c */ /* 0x000fea0000300000 */
[----:B------:R-:W-:-:S04]  /*aa50*/  HFMA2 R3, -RZ, RZ, 0, 0 ;  /* 0x00000000ff037431 */ /* 0x000fc800000001ff */
[----:B------:R-:W-:Y:S05]  /*aa60*/  RET.REL.NODEC R2 `(_ZN7cutlass13device_kernelINS_4gemm6kernel13GemmUniversalIN4cute5tupleIJiiiiEEENS1_10collective13CollectiveMmaINS1_35MainloopSm100TmaUmmaWarpSpecializedILi8ELi2ELi4ENS5_IJNS4_1CILi1EEESB_SB_EEEEENS5_IJNSA_ILi128EEENSA_ILi64EEESF_EEENS_10bfloat16_tENS5_IJlSB_lEEESH_SI_NS4_8TiledMMAINS4_8MMA_AtomIJNS4_20SM100_MMA_F16BF16_SSISH_SH_fLi128ELi64ELNS4_4UMMA5MajorE0ELSN_0ELNSM_7ScaleInE0ELSO_0EEEEEENS4_6LayoutISC_NS5_IJNSA_ILi0EEESS_SS_EEEEENS5_IJNS4_10UnderscoreESV_SV_EEEEENS4_13SM90_TMA_LOADENS4_14ComposedLayoutINS4_7SwizzleILi3ELi4ELi3EEENS4_18smem_ptr_flag_bitsILi16EEENSR_INS5_IJNSA_ILi8EEESF_EEENS5_IJSF_SB_EEEEEEEvNS4_8identityESY_S18_vS19_EENS_8epilogue10collective18CollectiveEpilogueINS1B_23Sm100TmaWarpSpecializedILi3ELi2ELi32ELb1ELb0EEEJSG_NS5_IJNSR_ISE_SB_EENSR_INSA_ILi32EEESB_EEEEESH_SI_SH_SI_NS1B_6fusion15FusionCallbacksIS1F_NS1K_13LinCombEltActINS1B_6thread4SiLuESH_fSH_fLNS_15FloatRoundStyleE2EEESG_S1J_JEEENS4_5SM1004TMEM4LOAD26SM100_TMEM_LOAD_32dp32b32xESY_NSZ_INS10_ILi2ELi4ELi3EEES13_NSR_INS5_IJS14_S1H_EEENS5_IJS1H_SB_EEEEEEENS4_39AutoVectorizingCopyWithAssumedAlignmentILi128EEENS4_14SM90_TMA_STOREES20_S22_S22_EEEvvEEEEvNT_6ParamsE) ;  /* 0xffffff5402647950 */ /* 0x000fea0003c3ffff */
        .weak           $__internal_1_$__cuda_sm10x_tcgen05_guardrail_trap_phase_invalid_during_alloc
        .type           $__internal_1_$__cuda_sm10x_tcgen05_guardrail_trap_phase_invalid_during_alloc,@function
        .size           $__internal_1_$__cuda_sm10x_tcgen05_guardrail_trap_phase_invalid_during_alloc,($__internal_2_$__cuda_sm10x_tcgen05_guardrail_trap_unallocated_columns_being_dealloced - $__internal_1_$__cuda_sm10x_tcgen05_guardrail_trap_phase_invalid_during_alloc)
$__internal_1_$__cuda_sm10x_tcgen05_guardrail_trap_phase_invalid_during_alloc:
[----:B------:R-:W-:Y:S05]  /*aa70*/  BPT.TRAP 0x1 ;  /* 0x000000040000795c */ /* 0x000fea0000300000 */
[----:B------:R-:W-:-:S04]  /*aa80*/  MOV R3, 0x0 ;  /* 0x0000000000037802 */ /* 0x000fc80000000f00 */
[----:B------:R-:W-:Y:S05]  /*aa90*/  RET.REL.NODEC R2 `(_ZN7cutlass13device_kernelINS_4gemm6kernel13GemmUniversalIN4cute5tupleIJiiiiEEENS1_10collective13CollectiveMmaINS1_35MainloopSm100TmaUmmaWarpSpecializedILi8ELi2ELi4ENS5_IJNS4_1CILi1EEESB_SB_EEEEENS5_IJNSA_ILi128EEENSA_ILi64EEESF_EEENS_10bfloat16_tENS5_IJlSB_lEEESH_SI_NS4_8TiledMMAINS4_8MMA_AtomIJNS4_20SM100_MMA_F16BF16_SSISH_SH_fLi128ELi64ELNS4_4UMMA5MajorE0ELSN_0ELNSM_7ScaleInE0ELSO_0EEEEEENS4_6LayoutISC_NS5_IJNSA_ILi0EEESS_SS_EEEEENS5_IJNS4_10UnderscoreESV_SV_EEEEENS4_13SM90_TMA_LOADENS4_14ComposedLayoutINS4_7SwizzleILi3ELi4ELi3EEENS4_18smem_ptr_flag_bitsILi16EEENSR_INS5_IJNSA_ILi8EEESF_EEENS5_IJSF_SB_EEEEEEEvNS4_8identityESY_S18_vS19_EENS_8epilogue10collective18CollectiveEpilogueINS1B_23Sm100TmaWarpSpecializedILi3ELi2ELi32ELb1ELb0EEEJSG_NS5_IJNSR_ISE_SB_EENSR_INSA_ILi32EEESB_EEEEESH_SI_SH_SI_NS1B_6fusion15FusionCallbacksIS1F_NS1K_13LinCombEltActINS1B_6thread4SiLuESH_fSH_fLNS_15FloatRoundStyleE2EEESG_S1J_JEEENS4_5SM1004TMEM4LOAD26SM100_TMEM_LOAD_32dp32b32xESY_NSZ_INS10_ILi2ELi4ELi3EEES13_NSR_INS5_IJS14_S1H_EEENS5_IJS1H_SB_EEEEEEENS4_39AutoVectorizingCopyWithAssumedAlignmentILi128EEENS4_14SM90_TMA_STOREES20_S22_S22_EEEvvEEEEvNT_6ParamsE) ;  /* 0xffffff5402587950 */ /* 0x000fea0003c3ffff */
        .weak           $__internal_2_$__cuda_sm10x_tcgen05_guardrail_trap_unallocated_columns_being_dealloced
        .type           $__internal_2_$__cuda_sm10x_tcgen05_guardrail_trap_unallocated_columns_being_dealloced,@function
        .size           $__internal_2_$__cuda_sm10x_tcgen05_guardrail_trap_unallocated_columns_being_dealloced,($__internal_3_$__cuda_sm20_rcp_rn_f32_slowpath - $__internal_2_$__cuda_sm10x_tcgen05_guardrail_trap_unallocated_columns_being_dealloced)
$__internal_2_$__cuda_sm10x_tcgen05_guardrail_trap_unallocated_columns_being_dealloced:
[----:B------:R-:W-:Y:S05]  /*aaa0*/  BPT.TRAP 0x1 ;  /* 0x000000040000795c */ /* 0x000fea0000300000 */
[----:B------:R-:W-:-:S04]  /*aab0*/  HFMA2 R3, -RZ, RZ, 0, 0 ;  /* 0x00000000ff037431 */ /* 0x000fc800000001ff */
[----:B------:R-:W-:Y:S05]  /*aac0*/  RET.REL.NODEC R2 `(_ZN7cutlass13device_kernelINS_4gemm6kernel13GemmUniversalIN4cute5tupleIJiiiiEEENS1_10collective13CollectiveMmaINS1_35MainloopSm100TmaUmmaWarpSpecializedILi8ELi2ELi4ENS5_IJNS4_1CILi1EEESB_SB_EEEEENS5_IJNSA_ILi128EEENSA_ILi64EEESF_EEENS_10bfloat16_tENS5_IJlSB_lEEESH_SI_NS4_8TiledMMAINS4_8MMA_AtomIJNS4_20SM100_MMA_F16BF16_SSISH_SH_fLi128ELi64ELNS4_4UMMA5MajorE0ELSN_0ELNSM_7ScaleInE0ELSO_0EEEEEENS4_6LayoutISC_NS5_IJNSA_ILi0EEESS_SS_EEEEENS5_IJNS4_10UnderscoreESV_SV_EEEEENS4_13SM90_TMA_LOADENS4_14ComposedLayoutINS4_7SwizzleILi3ELi4ELi3EEENS4_18smem_ptr_flag_bitsILi16EEENSR_INS5_IJNSA_ILi8EEESF_EEENS5_IJSF_SB_EEEEEEEvNS4_8identityESY_S18_vS19_EENS_8epilogue10collective18CollectiveEpilogueINS1B_23Sm100TmaWarpSpecializedILi3ELi2ELi32ELb1ELb0EEEJSG_NS5_IJNSR_ISE_SB_EENSR_INSA_ILi32EEESB_EEEEESH_SI_SH_SI_NS1B_6fusion15FusionCallbacksIS1F_NS1K_13LinCombEltActINS1B_6thread4SiLuESH_fSH_fLNS_15FloatRoundStyleE2EEESG_S1J_JEEENS4_5SM1004TMEM4LOAD26SM100_TMEM_LOAD_32dp32b32xESY_NSZ_INS10_ILi2ELi4ELi3EEES13_NSR_INS5_IJS14_S1H_EEENS5_IJS1H_SB_EEEEEEENS4_39AutoVectorizingCopyWithAssumedAlignmentILi128EEENS4_14SM90_TMA_STOREES20_S22_S22_EEEvvEEEEvNT_6ParamsE) ;  /* 0xffffff54024c7950 */ /* 0x000fea0003c3ffff */
        .weak           $__internal_3_$__cuda_sm20_rcp_rn_f32_slowpath
        .type           $__internal_3_$__cuda_sm20_rcp_rn_f32_slowpath,@function
        .size           $__internal_3_$__cuda_sm20_rcp_rn_f32_slowpath,(.L_x_263 - $__internal_3_$__cuda_sm20_rcp_rn_f32_slowpath)
$__internal_3_$__cuda_sm20_rcp_rn_f32_slowpath:
[----:B------:R-:W-:Y:S01]  /*aad0*/  IMAD.SHL.U32 R79, R82, 0x2, RZ ;  /* 0x00000002524f7824 */ /* 0x000fe200078e00ff */
[----:B------:R-:W-:Y:S04]  /*aae0*/  BSSY.RECONVERGENT B0, `(.L_x_258) ;  /* 0x0000030000007945 */ /* 0x000fe80003800200 */
[----:B------:R-:W-:-:S04]  /*aaf0*/  SHF.R.U32.HI R79, RZ, 0x18, R79 ;  /* 0x00000018ff4f7819 */ /* 0x000fc8000001164f */
[----:B------:R-:W-:-:S13]  /*ab00*/  ISETP.NE.U32.AND P0, PT, R79, RZ, PT ;  /* 0x000000ff4f00720c */ /* 0x000fda0003f05070 */
[----:B------:R-:W-:Y:S05]  /*ab10*/  @P0 BRA `(.L_x_259) ;  /* 0x0000000000280947 */ /* 0x000fea0003800000 */
[----:B------:R-:W-:-:S04]  /*ab20*/  SHF.L.U32 R64, R82, 0x1, RZ ;  /* 0x0000000152407819 */ /* 0x000fc800000006ff */
[----:B------:R-:W-:-:S13]  /*ab30*/  ISETP.NE.AND P0, PT, R64, RZ, PT ;  /* 0x000000ff4000720c */ /* 0x000fda0003f05270 */
[----:B------:R-:W-:Y:S01]  /*ab40*/  @P0 FFMA R79, R82, 1.84467440737095516160e+19, RZ ;  /* 0x5f800000524f0823 */ /* 0x000fe200000000ff */
[----:B------:R-:W-:Y:S08]  /*ab50*/  @!P0 MUFU.RCP R80, R82 ;  /* 0x0000005200508308 */ /* 0x000ff00000001000 */
[----:B------:R-:W1:Y:S02]  /*ab60*/  @P0 MUFU.RCP R64, R79 ;  /* 0x0000004f00400308 */ /* 0x000e640000001000 */
[----:B-1----:R-:W-:-:S04]  /*ab70*/  @P0 FFMA R79, R79, R64, -1 ;  /* 0xbf8000004f4f0423 */ /* 0x002fc80000000040 */
[----:B------:R-:W-:-:S04]  /*ab80*/  @P0 FADD.FTZ R79, -R79, -RZ ;  /* 0x800000ff4f4f0221 */ /* 0x000fc80000010100 */
[----:B------:R-:W-:-:S04]  /*ab90*/  @P0 FFMA R79, R64, R79, R64 ;  /* 0x0000004f404f0223 */ /* 0x000fc80000000040 */
[----:B------:R-:W-:Y:S01]  /*aba0*/  @P0 FFMA R80, R79, 1.84467440737095516160e+19, RZ ;  /* 0x5f8000004f500823 */ /* 0x000fe200000000ff */
[----:B------:R-:W-:Y:S05]  /*abb0*/  BRA `(.L_x_260) ;  /* 0x0000000000887947 */ /* 0x000fea0003800000 */
.L_x_259:
[----:B------:R-:W-:-:S04]  /*abc0*/  IADD3 R64, PT, PT, R79, -0xfd, RZ ;  /* 0xffffff034f407810 */ /* 0x000fc80007ffe0ff */
[----:B------:R-:W-:-:S13]  /*abd0*/  ISETP.GT.U32.AND P0, PT, R64, 0x1, PT ;  /* 0x000000014000780c */ /* 0x000fda0003f04070 */
[----:B------:R-:W-:Y:S05]  /*abe0*/  @P0 BRA `(.L_x_261) ;  /* 0x0000000000780947 */ /* 0x000fea0003800000 */
[----:B------:R-:W-:Y:S01]  /*abf0*/  LOP3.LUT R83, R82, 0x7fffff, RZ, 0xc0, !PT ;  /* 0x007fffff52537812 */ /* 0x000fe200078ec0ff */
[----:B------:R-:W-:Y:S02]  /*ac00*/  IMAD.MOV.U32 R80, RZ, RZ, 0x3 ;  /* 0x00000003ff507424 */ /* 0x000fe400078e00ff */
[----:B------:R-:W-:Y:S01]  /*ac10*/  VIADD R79, R79, 0xffffff04 ;  /* 0xffffff044f4f7836 */ /* 0x000fe20000000000 */
[----:B------:R-:W-:Y:S02]  /*ac20*/  LOP3.LUT R83, R83, 0x3f800000, RZ, 0xfc, !PT ;  /* 0x3f80000053537812 */ /* 0x000fe400078efcff */
[----:B------:R-:W-:Y:S02]  /*ac30*/  SHF.L.U32 R80, R80, R64, RZ ;  /* 0x0000004050507219 */ /* 0x000fe400000006ff */
[----:B------:R-:W1:Y:S02]  /*ac40*/  MUFU.RCP R84, R83 ;  /* 0x0000005300547308 */ /* 0x000e640000001000 */
[----:B-1----:R-:W-:-:S04]  /*ac50*/  FFMA R83, R83, R84, -1 ;  /* 0xbf80000053537423 */ /* 0x002fc80000000054 */
[----:B------:R-:W-:-:S04]  /*ac60*/  FADD.FTZ R83, -R83, -RZ ;  /* 0x800000ff53537221 */ /* 0x000fc80000010100 */
[CCC-:B------:R-:W-:Y:S01]  /*ac70*/  FFMA.RM R91, R84.reuse, R83.reuse, R84.reuse ;  /* 0x00000053545b7223 */ /* 0x1c0fe20000004054 */
[----:B------:R-:W-:-:S04]  /*ac80*/  FFMA.RP R83, R84, R83, R84 ;  /* 0x0000005354537223 */ /* 0x000fc80000008054 */
[C---:B------:R-:W-:Y:S02]  /*ac90*/  LOP3.LUT R84, R91.reuse, 0x7fffff, RZ, 0xc0, !PT ;  /* 0x007fffff5b547812 */ /* 0x040fe400078ec0ff */
[----:B------:R-:W-:Y:S02]  /*aca0*/  FSETP.NEU.FTZ.AND P0, PT, R91, R83, PT ;  /* 0x000000535b00720b */ /* 0x000fe40003f1d000 */
[----:B------:R-:W-:Y:S02]  /*acb0*/  LOP3.LUT R84, R84, 0x800000, RZ, 0xfc, !PT ;  /* 0x0080000054547812 */ /* 0x000fe400078efcff */
[----:B------:R-:W-:Y:S02]  /*acc0*/  SEL R83, RZ, 0xffffffff, !P0 ;  /* 0xffffffffff537807 */ /* 0x000fe40004000000 */
[----:B------:R-:W-:Y:S02]  /*acd0*/  LOP3.LUT R80, R80, R84, RZ, 0xc0, !PT ;  /* 0x0000005450507212 */ /* 0x000fe400078ec0ff */
[----:B------:R-:W-:Y:S01]  /*ace0*/  SHF.R.U32.HI R79, RZ, R79, R84 ;  /* 0x0000004fff4f7219 */ /* 0x000fe20000011654 */
[----:B------:R-:W-:Y:S01]  /*acf0*/  IMAD.MOV R83, RZ, RZ, -R83 ;  /* 0x000000ffff537224 */ /* 0x000fe200078e0a53 */
[----:B------:R-:W-:-:S04]  /*ad00*/  SHF.R.U32.HI R80, RZ, R64, R80 ;  /* 0x00000040ff507219 */ /* 0x000fc80000011650 */
[----:B------:R-:W-:Y:S02]  /*ad10*/  LOP3.LUT P1, RZ, R83, R64, R84, 0xf8, !PT ;  /* 0x0000004053ff7212 */ /* 0x000fe4000782f854 */
[C---:B------:R-:W-:Y:S02]  /*ad20*/  LOP3.LUT P2, RZ, R80.reuse, 0x1, RZ, 0xc0, !PT ;  /* 0x0000000150ff7812 */ /* 0x040fe4000784c0ff */
[----:B------:R-:W-:-:S04]  /*ad30*/  LOP3.LUT P0, RZ, R80, 0x2, RZ, 0xc0, !PT ;  /* 0x0000000250ff7812 */ /* 0x000fc8000780c0ff */
[----:B------:R-:W-:-:S04]  /*ad40*/  PLOP3.LUT P0, PT, P2, P1, P0, 0xe0, 0x0 ;  /* 0x000000000000781c */ /* 0x000fc80001703c00 */
[----:B------:R-:W-:-:S05]  /*ad50*/  SEL R64, RZ, 0x1, !P0 ;  /* 0x00000001ff407807 */ /* 0x000fca0004000000 */
[----:B------:R-:W-:-:S05]  /*ad60*/  IMAD.MOV R64, RZ, RZ, -R64 ;  /* 0x000000ffff407224 */ /* 0x000fca00078e0a40 */
[----:B------:R-:W-:-:S13]  /*ad70*/  ISETP.GE.AND P0, PT, R64, RZ, PT ;  /* 0x000000ff4000720c */ /* 0x000fda0003f06270 */
[----:B------:R-:W-:Y:S01]  /*ad80*/  @!P0 VIADD R79, R79, 0x1 ;  /* 0x000000014f4f8836 */ /* 0x000fe20000000000 */
[----:B------:R-:W-:-:S13]  /*ad90*/  LOP3.LUT P0, RZ, R82, 0x7fffff, RZ, 0xc0, !PT ;  /* 0x007fffff52ff7812 */ /* 0x000fda000780c0ff */
[----:B------:R-:W-:-:S05]  /*ada0*/  @!P0 IMAD.SHL.U32 R79, R79, 0x2, RZ ;  /* 0x000000024f4f8824 */ /* 0x000fca00078e00ff */
[----:B------:R-:W-:Y:S01]  /*adb0*/  LOP3.LUT R80, R79, 0x80000000, R82, 0xf8, !PT ;  /* 0x800000004f507812 */ /* 0x000fe200078ef852 */
[----:B------:R-:W-:Y:S05]  /*adc0*/  BRA `(.L_x_260) ;  /* 0x0000000000047947 */ /* 0x000fea0003800000 */
.L_x_261:
[----:B------:R1:W2:Y:S02]  /*add0*/  MUFU.RCP R80, R82 ;  /* 0x0000005200507308 */ /* 0x0002a40000001000 */
.L_x_260:
[----:B------:R-:W-:Y:S05]  /*ade0*/  BSYNC.RECONVERGENT B0 ;  /* 0x0000000000007941 */ /* 0x000fea0003800200 */
.L_x_258:
[----:B--2---:R-:W-:Y:S02]  /*adf0*/  MOV R64, R80 ;  /* 0x0000005000407202 */ /* 0x004fe40000000f00 */
[----:B------:R-:W-:Y:S01]  /*ae00*/  MOV R80, R81 ;  /* 0x0000005100507202 */ /* 0x000fe20000000f00 */
[----:B------:R-:W-:-:S04]  /*ae10*/  HFMA2 R81, -RZ, RZ, 0, 0 ;  /* 0x00000000ff517431 */ /* 0x000fc800000001ff */
[----:B-1----:R-:W-:Y:S05]  /*ae20*/  RET.REL.NODEC R80 `(_ZN7cutlass13device_kernelINS_4gemm6kernel13GemmUniversalIN4cute5tupleIJiiiiEEENS1_10collective13CollectiveMmaINS1_35MainloopSm100TmaUmmaWarpSpecializedILi8ELi2ELi4ENS5_IJNS4_1CILi1EEESB_SB_EEEEENS5_IJNSA_ILi128EEENSA_ILi64EEESF_EEENS_10bfloat16_tENS5_IJlSB_lEEESH_SI_NS4_8TiledMMAINS4_8MMA_AtomIJNS4_20SM100_MMA_F16BF16_SSISH_SH_fLi128ELi64ELNS4_4UMMA5MajorE0ELSN_0ELNSM_7ScaleInE0ELSO_0EEEEEENS4_6LayoutISC_NS5_IJNSA_ILi0EEESS_SS_EEEEENS5_IJNS4_10UnderscoreESV_SV_EEEEENS4_13SM90_TMA_LOADENS4_14ComposedLayoutINS4_7SwizzleILi3ELi4ELi3EEENS4_18smem_ptr_flag_bitsILi16EEENSR_INS5_IJNSA_ILi8EEESF_EEENS5_IJSF_SB_EEEEEEEvNS4_8identityESY_S18_vS19_EENS_8epilogue10collective18CollectiveEpilogueINS1B_23Sm100TmaWarpSpecializedILi3ELi2ELi32ELb1ELb0EEEJSG_NS5_IJNSR_ISE_SB_EENSR_INSA_ILi32EEESB_EEEEESH_SI_SH_SI_NS1B_6fusion15FusionCallbacksIS1F_NS1K_13LinCombEltActINS1B_6thread4SiLuESH_fSH_fLNS_15FloatRoundStyleE2EEESG_S1J_JEEENS4_5SM1004TMEM4LOAD26SM100_TMEM_LOAD_32dp32b32xESY_NSZ_INS10_ILi2ELi4ELi3EEES13_NSR_INS5_IJS14_S1H_EEENS5_IJS1H_SB_EEEEEEENS4_39AutoVectorizingCopyWithAssumedAlignmentILi128EEENS4_14SM90_TMA_STOREES20_S22_S22_EEEvvEEEEvNT_6ParamsE) ;  /* 0xffffff5050747950 */ /* 0x002fea0003c3ffff */
.L_x_262:
[----:B------:R-:W-:-:S00]  /*ae30*/  BRA `(.L_x_262) ;  /* 0xfffffffc00fc7947 */ /* 0x000fc0000383ffff */
[----:B------:R-:W-:-:S00]  /*ae40*/  NOP ;  /* 0x0000000000007918 */ /* 0x000fc00000000000 */
        /* <DEDUP_REMOVED lines=11> */
.L_x_263:


//--------------------- .nv.global.init           --------------------------
	.section	.nv.global.init,"aw",@progbits
.nv.global.init:
	.type		$str$27,@object
	.size		$str$27,($str$28 - $str$27)
$str$27:
        /*0000*/ 	.byte	0x28, 0x61, 0x64, 0x64, 0x72, 0x65, 0x73, 0x73, 0x20, 0x26, 0x20, 0x6d, 0x61, 0x73, 0x6b, 0x29
        /*0010*/ 	.byte	0x20, 0x3d, 0x3d, 0x20, 0x30, 0x00
	.type		$str$28,@object
	.size		$str$28,($str$26 - $str$28)
$str$28:
        /*0016*/ 	.byte	0x2f, 0x74, 0x6d, 0x70, 0x2f, 0x63, 0x75, 0x74, 0x6c, 0x61, 0x73, 0x73, 0x5f, 0x73, 0x77, 0x65
        /*0026*/ 	.byte	0x65, 0x70, 0x5f, 0x73, 0x72, 0x63, 0x2f, 0x69, 0x6e, 0x63, 0x6c, 0x75, 0x64, 0x65, 0x2f, 0x63
        /*0036*/ 	.byte	0x75, 0x74, 0x65, 0x2f, 0x70, 0x6f, 0x69, 0x6e, 0x74, 0x65, 0x72, 0x5f, 0x66, 0x6c, 0x61, 0x67
        /*0046*/ 	.byte	0x67, 0x65, 0x64, 0x2e, 0x68, 0x70, 0x70, 0x00
	.type		$str$26,@object
	.size		$str$26,($str$25 - $str$26)
$str$26:
        /*004e*/ 	.byte	0x2f, 0x74, 0x6d, 0x70, 0x2f, 0x63, 0x75, 0x74, 0x6c, 0x61, 0x73, 0x73, 0x5f, 0x73, 0x77, 0x65
        /*005e*/ 	.byte	0x65, 0x70, 0x5f, 0x73, 0x72, 0x63, 0x2f, 0x69, 0x6e, 0x63, 0x6c, 0x75, 0x64, 0x65, 0x2f, 0x63
        /*006e*/ 	.byte	0x75, 0x74, 0x65, 0x2f, 0x61, 0x74, 0x6f, 0x6d, 0x2f, 0x63, 0x6f, 0x70, 0x79, 0x5f, 0x74, 0x72
        /*007e*/ 	.byte	0x61, 0x69, 0x74, 0x73, 0x5f, 0x73, 0x6d, 0x31, 0x30, 0x30, 0x2e, 0x68, 0x70, 0x70, 0x00
	.type		$str$25,@object
	.size		$str$25,(__unnamed_1 - $str$25)
$str$25:
        /*008d*/ 	.byte	0x28, 0x28, 0x75, 0x69, 0x6e, 0x74, 0x33, 0x32, 0x5f, 0x74, 0x28, 0x74, 0x68, 0x72, 0x65, 0x61
        /*009d*/ 	.byte	0x64, 0x49, 0x64, 0x78, 0x2e, 0x78, 0x29, 0x20, 0x2f, 0x20, 0x33, 0x32, 0x29, 0x20, 0x25, 0x20
        /*00ad*/ 	.byte	0x34, 0x29, 0x20, 0x3d, 0x3d, 0x20, 0x28, 0x28, 0x28, 0x74, 0x6d, 0x65, 0x6d, 0x5f, 0x61, 0x64
        /*00bd*/ 	.byte	0x64, 0x72, 0x20, 0x3e, 0x3e, 0x20, 0x31, 0x36, 0x29, 0x20, 0x2f, 0x20, 0x33, 0x32, 0x29, 0x20
        /*00cd*/ 	.byte	0x25, 0x20, 0x34, 0x29, 0x00
	.type		__unnamed_1,@object
	.size		__unnamed_1,(__unnamed_2 - __unnamed_1)
__unnamed_1:
        /*00d2*/ 	.byte	0x61, 0x75, 0x74, 0x6f, 0x20, 0x63, 0x75, 0x74, 0x65, 0x3a, 0x3a, 0x61, 0x73, 0x5f, 0x70, 0x6f
        /* <DEDUP_REMOVED lines=24> */
        /*0262*/ 	.byte	0x34, 0x30, 0x39, 0x36, 0x3e, 0x3e, 0x3e, 0x3e, 0x5d, 0x00
	.type		__unnamed_2,@object
	.size		__unnamed_2,(.L_2 - __unnamed_2)
__unnamed_2:
        /* <DEDUP_REMOVED lines=42> */
        /*050c*/ 	.byte	0x3e, 0x3e, 0x5d, 0x00
.L_2:


//--------------------- .nv.shared._ZN7cutlass13device_kernelINS_4gemm6kernel13GemmUniversalIN4cute5tupleIJiiiiEEENS1_10collective13CollectiveMmaINS1_35MainloopSm100TmaUmmaWarpSpecializedILi8ELi2ELi4ENS5_IJNS4_1CILi1EEESB_SB_EEEEENS5_IJNSA_ILi128EEENSA_ILi64EEESF_EEENS_10bfloat16_tENS5_IJlSB_lEEESH_SI_NS4_8TiledMMAINS4_8MMA_AtomIJNS4_20SM100_MMA_F16BF16_SSISH_SH_fLi128ELi64ELNS4_4UMMA5MajorE0ELSN_0ELNSM_7ScaleInE0ELSO_0EEEEEENS4_6LayoutISC_NS5_IJNSA_ILi0EEESS_SS_EEEEENS5_IJNS4_10UnderscoreESV_SV_EEEEENS4_13SM90_TMA_LOADENS4_14ComposedLayoutINS4_7SwizzleILi3ELi4ELi3EEENS4_18smem_ptr_flag_bitsILi16EEENSR_INS5_IJNSA_ILi8EEESF_EEENS5_IJSF_SB_EEEEEEEvNS4_8identityESY_S18_vS19_EENS_8epilogue10collective18CollectiveEpilogueINS1B_23Sm100TmaWarpSpecializedILi3ELi2ELi32ELb1ELb0EEEJSG_NS5_IJNSR_ISE_SB_EENSR_INSA_ILi32EEESB_EEEEESH_SI_SH_SI_NS1B_6fusion15FusionCallbacksIS1F_NS1K_13LinCombEltActINS1B_6thread4SiLuESH_fSH_fLNS_15FloatRoundStyleE2EEESG_S1J_JEEENS4_5SM1004TMEM4LOAD26SM100_TMEM_LOAD_32dp32b32xESY_NSZ_INS10_ILi2ELi4ELi3EEES13_NSR_INS5_IJS14_S1H_EEENS5_IJS1H_SB_EEEEEEENS4_39AutoVectorizingCopyWithAssumedAlignmentILi128EEENS4_14SM90_TMA_STOREES20_S22_S22_EEEvvEEEEvNT_6ParamsE --------------------------
	.section	.nv.shared._ZN7cutlass13device_kernelINS_4gemm6kernel13GemmUniversalIN4cute5tupleIJiiiiEEENS1_10collective13CollectiveMmaINS1_35MainloopSm100TmaUmmaWarpSpecializedILi8ELi2ELi4ENS5_IJNS4_1CILi1EEESB_SB_EEEEENS5_IJNSA_ILi128EEENSA_ILi64EEESF_EEENS_10bfloat16_tENS5_IJlSB_lEEESH_SI_NS4_8TiledMMAINS4_8MMA_AtomIJNS4_20SM100_MMA_F16BF16_SSISH_SH_fLi128ELi64ELNS4_4UMMA5MajorE0ELSN_0ELNSM_7ScaleInE0ELSO_0EEEEEENS4_6LayoutISC_NS5_IJNSA_ILi0EEESS_SS_EEEEENS5_IJNS4_10UnderscoreESV_SV_EEEEENS4_13SM90_TMA_LOADENS4_14ComposedLayoutINS4_7SwizzleILi3ELi4ELi3EEENS4_18smem_ptr_flag_bitsILi16EEENSR_INS5_IJNSA_ILi8EEESF_EEENS5_IJSF_SB_EEEEEEEvNS4_8identityESY_S18_vS19_EENS_8epilogue10collective18CollectiveEpilogueINS1B_23Sm100TmaWarpSpecializedILi3ELi2ELi32ELb1ELb0EEEJSG_NS5_IJNSR_ISE_SB_EENSR_INSA_ILi32EEESB_EEEEESH_SI_SH_SI_NS1B_6fusion15FusionCallbacksIS1F_NS1K_13LinCombEltActINS1B_6thread4SiLuESH_fSH_fLNS_15FloatRoundStyleE2EEESG_S1J_JEEENS4_5SM1004TMEM4LOAD26SM100_TMEM_LOAD_32dp32b32xESY_NSZ_INS10_ILi2ELi4ELi3EEES13_NSR_INS5_IJS14_S1H_EEENS5_IJS1H_SB_EEEEEEENS4_39AutoVectorizingCopyWithAssumedAlignmentILi128EEENS4_14SM90_TMA_STOREES20_S22_S22_EEEvvEEEEvNT_6ParamsE,"aw",@nobits
	.sectionflags	@""
	.align	16
	.zero		1024


//--------------------- .nv.shared.reserved.0     --------------------------
	.section	.nv.shared.reserved.0,"aw",@nobits
	.weak		__nv_reservedSMEM_offset_0_alias
	.size		__nv_reservedSMEM_offset_0_alias, 0, 64
	.other		__nv_reservedSMEM_offset_0_alias,@"STO_CUDA_RESERVED_SHARED STV_DEFAULT"
__nv_reservedSMEM_offset_0_alias:
	.zero		0
.nv.shared.reserved.0:
	.zero		64
	.weak		__nv_reservedSMEM_tcgen05_partition
	.type		__nv_reservedSMEM_tcgen05_partition,@object
	.size		__nv_reservedSMEM_tcgen05_partition,(.L_0 - __nv_reservedSMEM_tcgen05_partition)
__nv_reservedSMEM_tcgen05_partition:
	.zero		32
.L_0:


//--------------------- .nv.global                --------------------------
	.section	.nv.global,"aw",@nobits
.nv.global:
	.type		_ZN39_INTERNAL_bf54b6f9_4_k_cu_9697afa3_33064cute1_E,@object
	.size		_ZN39_INTERNAL_bf54b6f9_4_k_cu_9697afa3_33064cute1_E,(_ZN39_INTERNAL_bf54b6f9_4_k_cu_9697afa3_33064cuda3std3__45__cpo6cbeginE - _ZN39_INTERNAL_bf54b6f9_4_k_cu_9697afa3_33064cute1_E)
_ZN39_INTERNAL_bf54b6f9_4_k_cu_9697afa3_33064cute1_E:
	.zero		1
	.type		_ZN39_INTERNAL_bf54b6f9_4_k_cu_9697afa3_33064cuda3std3__45__cpo6cbeginE,@object
	.size		_ZN39_INTERNAL_bf54b6f9_4_k_cu_9697afa3_33064cuda3std3__45__cpo6cbeginE,(_ZN39_INTERNAL_bf54b6f9_4_k_cu_9697afa3_33064cuda3std3__48in_placeE - _ZN39_INTERNAL_bf54b6f9_4_k_cu_9697afa3_33064cuda3std3__45__cpo6cbeginE)
_ZN39_INTERNAL_bf54b6f9_4_k_cu_9697afa3_33064cuda3std3__45__cpo6cbeginE:
	.zero		1
	.type		_ZN39_INTERNAL_bf54b6f9_4_k_cu_9697afa3_33064cuda3std3__48in_placeE,@object
	.size		_ZN39_INTERNAL_bf54b6f9_4_k_cu_9697afa3_33064cuda3std3__48in_placeE,(_ZN39_INTERNAL_bf54b6f9_4_k_cu_9697afa3_33064cuda3std6ranges3__45__cpo9iter_moveE - _ZN39_INTERNAL_bf54b6f9_4_k_cu_9697afa3_33064cuda3std3__48in_placeE)
_ZN39_INTERNAL_bf54b6f9_4_k_cu_9697afa3_33064cuda3std3__48in_placeE:
	.zero		1
	.type		_ZN39_INTERNAL_bf54b6f9_4_k_cu_9697afa3_33064cuda3std6ranges3__45__cpo9iter_moveE,@object
	.size		_ZN39_INTERNAL_bf54b6f9_4_k_cu_9697afa3_33064cuda3std6ranges3__45__cpo9iter_moveE,(_ZN39_INTERNAL_bf54b6f9_4_k_cu_9697afa3_33064cuda3std3__45__cpo5beginE - _ZN39_INTERNAL_bf54b6f9_4_k_cu_9697afa3_33064cuda3std6ranges3__45__cpo9iter_moveE)
_ZN39_INTERNAL_bf54b6f9_4_k_cu_9697afa3_33064cuda3std6ranges3__45__cpo9iter_moveE:
	.zero		1
	.type		_ZN39_INTERNAL_bf54b6f9_4_k_cu_9697afa3_33064cuda3std3__45__cpo5beginE,@object
	.size		_ZN39_INTERNAL_bf54b6f9_4_k_cu_9697afa3_33064cuda3std3__45__cpo5beginE,(_ZN39_INTERNAL_bf54b6f9_4_k_cu_9697afa3_33064cuda3std3__441_GLOBAL__N__bf54b6f9_4_k_cu_9697afa3_33066ignoreE - _ZN39_INTERNAL_bf54b6f9_4_k_cu_9697afa3_33064cuda3std3__45__cpo5beginE)
_ZN39_INTERNAL_bf54b6f9_4_k_cu_9697afa3_33064cuda3std3__45__cpo5beginE:
	.zero		1
	.type		_ZN39_INTERNAL_bf54b6f9_4_k_cu_9697afa3_33064cuda3std3__441_GLOBAL__N__bf54b6f9_4_k_cu_9697afa3_33066ignoreE,@object
	.size		_ZN39_INTERNAL_bf54b6f9_4_k_cu_9697afa3_33064cuda3std3__441_GLOBAL__N__bf54b6f9_4_k_cu_9697afa3_33066ignoreE,(_ZN39_INTERNAL_bf54b6f9_4_k_cu_9697afa3_33064cute7productE - _ZN39_INTERNAL_bf54b6f9_4_k_cu_9697afa3_33064cuda3std3__441_GLOBAL__N__bf54b6f9_4_k_cu_9697afa3_33066ignoreE)
_ZN39_INTERNAL_bf54b6f9_4_k_cu_9697afa3_33064cuda3std3__441_GLOBAL__N__bf54b6f9_4_k_cu_9697afa3_33066ignoreE:
	.zero		1
	.type		_ZN39_INTERNAL_bf54b6f9_4_k_cu_9697afa3_33064cute7productE,@object
	.size		_ZN39_INTERNAL_bf54b6f9_4_k_cu_9697afa3_33064cute7productE,(_ZN39_INTERNAL_bf54b6f9_4_k_cu_9697afa3_33064cuda3std3__45__cpo3endE - _ZN39_INTERNAL_bf54b6f9_4_k_cu_9697afa3_33064cute7productE)
_ZN39_INTERNAL_bf54b6f9_4_k_cu_9697afa3_33064cute7productE:
	.zero		1
	.type		_ZN39_INTERNAL_bf54b6f9_4_k_cu_9697afa3_33064cuda3std3__45__cpo3endE,@object
	.size		_ZN39_INTERNAL_bf54b6f9_4_k_cu_9697afa3_33064cuda3std3__45__cpo3endE,(_ZN39_INTERNAL_bf54b6f9_4_k_cu_9697afa3_33064cuda3std3__419piecewise_constructE - _ZN39_INTERNAL_bf54b6f9_4_k_cu_9697afa3_33064cuda3std3__45__cpo3endE)
_ZN39_INTERNAL_bf54b6f9_4_k_cu_9697afa3_33064cuda3std3__45__cpo3endE:
	.zero		1
	.type		_ZN39_INTERNAL_bf54b6f9_4_k_cu_9697afa3_33064cuda3std3__419piecewise_constructE,@object
	.size		_ZN39_INTERNAL_bf54b6f9_4_k_cu_9697afa3_33064cuda3std3__419piecewise_constructE,(_ZN39_INTERNAL_bf54b6f9_4_k_cu_9697afa3_33064cuda3std3__45__cpo4cendE - _ZN39_INTERNAL_bf54b6f9_4_k_cu_9697afa3_33064cuda3std3__419piecewise_constructE)
_ZN39_INTERNAL_bf54b6f9_4_k_cu_9697afa3_33064cuda3std3__419piecewise_constructE:
	.zero		1
	.type		_ZN39_INTERNAL_bf54b6f9_4_k_cu_9697afa3_33064cuda3std3__45__cpo4cendE,@object
	.size		_ZN39_INTERNAL_bf54b6f9_4_k_cu_9697afa3_33064cuda3std3__45__cpo4cendE,(_ZN39_INTERNAL_bf54b6f9_4_k_cu_9697afa3_33064cuda3std6ranges3__45__cpo4swapE - _ZN39_INTERNAL_bf54b6f9_4_k_cu_9697afa3_33064cuda3std3__45__cpo4cendE)
_ZN39_INTERNAL_bf54b6f9_4_k_cu_9697afa3_33064cuda3std3__45__cpo4cendE:
	.zero		1
	.type		_ZN39_INTERNAL_bf54b6f9_4_k_cu_9697afa3_33064cuda3std6ranges3__45__cpo4swapE,@object
	.size		_ZN39_INTERNAL_bf54b6f9_4_k_cu_9697afa3_33064cuda3std6ranges3__45__cpo4swapE,(.L_10 - _ZN39_INTERNAL_bf54b6f9_4_k_cu_9697afa3_33064cuda3std6ranges3__45__cpo4swapE)
_ZN39_INTERNAL_bf54b6f9_4_k_cu_9697afa3_33064cuda3std6ranges3__45__cpo4swapE:
	.zero		1
.L_10:


//--------------------- .nv.constant0._ZN7cutlass13device_kernelINS_4gemm6kernel13GemmUniversalIN4cute5tupleIJiiiiEEENS1_10collective13CollectiveMmaINS1_35MainloopSm100TmaUmmaWarpSpecializedILi8ELi2ELi4ENS5_IJNS4_1CILi1EEESB_SB_EEEEENS5_IJNSA_ILi128EEENSA_ILi64EEESF_EEENS_10bfloat16_tENS5_IJlSB_lEEESH_SI_NS4_8TiledMMAINS4_8MMA_AtomIJNS4_20SM100_MMA_F16BF16_SSISH_SH_fLi128ELi64ELNS4_4UMMA5MajorE0ELSN_0ELNSM_7ScaleInE0ELSO_0EEEEEENS4_6LayoutISC_NS5_IJNSA_ILi0EEESS_SS_EEEEENS5_IJNS4_10UnderscoreESV_SV_EEEEENS4_13SM90_TMA_LOADENS4_14ComposedLayoutINS4_7SwizzleILi3ELi4ELi3EEENS4_18smem_ptr_flag_bitsILi16EEENSR_INS5_IJNSA_ILi8EEESF_EEENS5_IJSF_SB_EEEEEEEvNS4_8identityESY_S18_vS19_EENS_8epilogue10collective18CollectiveEpilogueINS1B_23Sm100TmaWarpSpecializedILi3ELi2ELi32ELb1ELb0EEEJSG_NS5_IJNSR_ISE_SB_EENSR_INSA_ILi32EEESB_EEEEESH_SI_SH_SI_NS1B_6fusion15FusionCallbacksIS1F_NS1K_13LinCombEltActINS1B_6thread4SiLuESH_fSH_fLNS_15FloatRoundStyleE2EEESG_S1J_JEEENS4_5SM1004TMEM4LOAD26SM100_TMEM_LOAD_32dp32b32xESY_NSZ_INS10_ILi2ELi4ELi3EEES13_NSR_INS5_IJS14_S1H_EEENS5_IJS1H_SB_EEEEEEENS4_39AutoVectorizingCopyWithAssumedAlignmentILi128EEENS4_14SM90_TMA_STOREES20_S22_S22_EEEvvEEEEvNT_6ParamsE --------------------------
	.section	.nv.constant0._ZN7cutlass13device_kernelINS_4gemm6kernel13GemmUniversalIN4cute5tupleIJiiiiEEENS1_10collective13CollectiveMmaINS1_35MainloopSm100TmaUmmaWarpSpecializedILi8ELi2ELi4ENS5_IJNS4_1CILi1EEESB_SB_EEEEENS5_IJNSA_ILi128EEENSA_ILi64EEESF_EEENS_10bfloat16_tENS5_IJlSB_lEEESH_SI_NS4_8TiledMMAINS4_8MMA_AtomIJNS4_20SM100_MMA_F16BF16_SSISH_SH_fLi128ELi64ELNS4_4UMMA5MajorE0ELSN_0ELNSM_7ScaleInE0ELSO_0EEEEEENS4_6LayoutISC_NS5_IJNSA_ILi0EEESS_SS_EEEEENS5_IJNS4_10UnderscoreESV_SV_EEEEENS4_13SM90_TMA_LOADENS4_14ComposedLayoutINS4_7SwizzleILi3ELi4ELi3EEENS4_18smem_ptr_flag_bitsILi16EEENSR_INS5_IJNSA_ILi8EEESF_EEENS5_IJSF_SB_EEEEEEEvNS4_8identityESY_S18_vS19_EENS_8epilogue10collective18CollectiveEpilogueINS1B_23Sm100TmaWarpSpecializedILi3ELi2ELi32ELb1ELb0EEEJSG_NS5_IJNSR_ISE_SB_EENSR_INSA_ILi32EEESB_EEEEESH_SI_SH_SI_NS1B_6fusion15FusionCallbacksIS1F_NS1K_13LinCombEltActINS1B_6thread4SiLuESH_fSH_fLNS_15FloatRoundStyleE2EEESG_S1J_JEEENS4_5SM1004TMEM4LOAD26SM100_TMEM_LOAD_32dp32b32xESY_NSZ_INS10_ILi2ELi4ELi3EEES13_NSR_INS5_IJS14_S1H_EEENS5_IJS1H_SB_EEEEEEENS4_39AutoVectorizingCopyWithAssumedAlignmentILi128EEENS4_14SM90_TMA_STOREES20_S22_S22_EEEvvEEEEvNT_6ParamsE,"a",@progbits
	.sectionflags	@""
	.align	4
.nv.constant0._ZN7cutlass13device_kernelINS_4gemm6kernel13GemmUniversalIN4cute5tupleIJiiiiEEENS1_10collective13CollectiveMmaINS1_35MainloopSm100TmaUmmaWarpSpecializedILi8ELi2ELi4ENS5_IJNS4_1CILi1EEESB_SB_EEEEENS5_IJNSA_ILi128EEENSA_ILi64EEESF_EEENS_10bfloat16_tENS5_IJlSB_lEEESH_SI_NS4_8TiledMMAINS4_8MMA_AtomIJNS4_20SM100_MMA_F16BF16_SSISH_SH_fLi128ELi64ELNS4_4UMMA5MajorE0ELSN_0ELNSM_7ScaleInE0ELSO_0EEEEEENS4_6LayoutISC_NS5_IJNSA_ILi0EEESS_SS_EEEEENS5_IJNS4_10UnderscoreESV_SV_EEEEENS4_13SM90_TMA_LOADENS4_14ComposedLayoutINS4_7SwizzleILi3ELi4ELi3EEENS4_18smem_ptr_flag_bitsILi16EEENSR_INS5_IJNSA_ILi8EEESF_EEENS5_IJSF_SB_EEEEEEEvNS4_8identityESY_S18_vS19_EENS_8epilogue10collective18CollectiveEpilogueINS1B_23Sm100TmaWarpSpecializedILi3ELi2ELi32ELb1ELb0EEEJSG_NS5_IJNSR_ISE_SB_EENSR_INSA_ILi32EEESB_EEEEESH_SI_SH_SI_NS1B_6fusion15FusionCallbacksIS1F_NS1K_13LinCombEltActINS1B_6thread4SiLuESH_fSH_fLNS_15FloatRoundStyleE2EEESG_S1J_JEEENS4_5SM1004TMEM4LOAD26SM100_TMEM_LOAD_32dp32b32xESY_NSZ_INS10_ILi2ELi4ELi3EEES13_NSR_INS5_IJS14_S1H_EEENS5_IJS1H_SB_EEEEEEENS4_39AutoVectorizingCopyWithAssumedAlignmentILi128EEENS4_14SM90_TMA_STOREES20_S22_S22_EEEvvEEEEvNT_6ParamsE:
	.zero		2944


//--------------------- SYMBOLS --------------------------

	.type		.nv.reservedSmem.offset0,@object
	.size		.nv.reservedSmem.offset0,0x4
	.type		.nv.reservedSmem.cap,@object
	.size		.nv.reservedSmem.cap,0x4
	.type		__assertfail,@function
